	.target	sm_100a

	.elftype	@"ET_EXEC"


//--------------------- .note.nv.tkinfo           --------------------------
	.section	.note.nv.tkinfo,"",@"SHT_NOTE"
	.sectionflags	@"SHF_NOTE_NV_TKINFO"
	.tkinfo
        /*0018*/ 	.word	0x00000081
        /*0030*/ 	.string	""
        /*0030*/ 	.string	"ptxas-blackwell"
        /*0030*/ 	.string	"Cuda compilation tools, release 12.9, V12.9.86"
        /*0030*/ 	.string	"Build cuda_12.9.r12.9/compiler.36037853_0"
        /*0030*/ 	.string	"-v  -suppress-debug-info  -lineinfo  -arch sm_100a "



//--------------------- .note.nv.cuver            --------------------------
	.section	.note.nv.cuver,"",@"SHT_NOTE"
	.sectionflags	@"SHF_NOTE_NV_CUVER"
        /*0018*/ 	.short	0x0001
        /*001a*/ 	.short	0x0064
        /*001c*/ 	.short	0x0001
        /*001e*/ 	.short	0x0000
        /*0020*/ 	.short	0x0001
        /*0022*/ 	.short	0x0000


//--------------------- .nv.info                  --------------------------
	.section	.nv.info,"",@"SHT_CUDA_INFO"
	.align	4


	//----- nvinfo : EIATTR_REGCOUNT
	.align		4
        /*0000*/ 	.byte	0x04, 0x2f
        /*0002*/ 	.short	(.L_4 - .L_3)
	.align		4
.L_3:
        /*0004*/ 	.word	index@(gluon_tcgen05)
        /*0008*/ 	.word	0x00000019


	//----- nvinfo : EIATTR_FRAME_SIZE
	.align		4
.L_4:
        /*000c*/ 	.byte	0x04, 0x11
        /*000e*/ 	.short	(.L_6 - .L_5)
	.align		4
.L_5:
        /*0010*/ 	.word	index@($__internal_2_$__cuda_sm10x_tcgen05_guardrail_trap_unallocated_columns_being_dealloced)
        /*0014*/ 	.word	0x00000000


	//----- nvinfo : EIATTR_FRAME_SIZE
	.align		4
.L_6:
        /*0018*/ 	.byte	0x04, 0x11
        /*001a*/ 	.short	(.L_8 - .L_7)
	.align		4
.L_7:
        /*001c*/ 	.word	index@($__internal_1_$__cuda_sm10x_tcgen05_guardrail_trap_phase_invalid_during_alloc)
        /*0020*/ 	.word	0x00000000


	//----- nvinfo : EIATTR_FRAME_SIZE
	.align		4
.L_8:
        /*0024*/ 	.byte	0x04, 0x11
        /*0026*/ 	.short	(.L_10 - .L_9)
	.align		4
.L_9:
        /*0028*/ 	.word	index@($__internal_0_$__cuda_sm10x_tcgen05_guardrail_trap_col_being_dealloced_not_returned_by_alloc)
        /*002c*/ 	.word	0x00000000


	//----- nvinfo : EIATTR_FRAME_SIZE
	.align		4
.L_10:
        /*0030*/ 	.byte	0x04, 0x11
        /*0032*/ 	.short	(.L_12 - .L_11)
	.align		4
.L_11:
        /*0034*/ 	.word	index@(gluon_tcgen05)
        /*0038*/ 	.word	0x00000000


	//----- nvinfo : EIATTR_MIN_STACK_SIZE
	.align		4
.L_12:
        /*003c*/ 	.byte	0x04, 0x12
        /*003e*/ 	.short	(.L_14 - .L_13)
	.align		4
.L_13:
        /*0040*/ 	.word	index@(gluon_tcgen05)
        /*0044*/ 	.word	0x00000000
.L_14:


//--------------------- .nv.info.gluon_tcgen05    --------------------------
	.section	.nv.info.gluon_tcgen05,"",@"SHT_CUDA_INFO"
	.sectionflags	@""
	.align	4


	//----- nvinfo : EIATTR_CUDA_API_VERSION
	.align		4
        /*0000*/ 	.byte	0x04, 0x37
        /*0002*/ 	.short	(.L_16 - .L_15)
.L_15:
        /*0004*/ 	.word	0x00000081


	//----- nvinfo : EIATTR_KPARAM_INFO
	.align		4
.L_16:
        /*0008*/ 	.byte	0x04, 0x17
        /*000a*/ 	.short	(.L_18 - .L_17)
.L_17:
        /*000c*/ 	.word	0x00000000
        /*0010*/ 	.short	0x000a
        /*0012*/ 	.short	0x0048
        /*0014*/ 	.byte	0x00, 0xf4, 0x21, 0x00


	//----- nvinfo : EIATTR_KPARAM_INFO
	.align		4
.L_18:
        /*0018*/ 	.byte	0x04, 0x17
        /*001a*/ 	.short	(.L_20 - .L_19)
.L_19:
        /*001c*/ 	.word	0x00000000
        /*0020*/ 	.short	0x0009
        /*0022*/ 	.short	0x0040
        /*0024*/ 	.byte	0x00, 0xf4, 0x21, 0x00


	//----- nvinfo : EIATTR_KPARAM_INFO
	.align		4
.L_20:
        /*0028*/ 	.byte	0x04, 0x17
        /*002a*/ 	.short	(.L_22 - .L_21)
.L_21:
        /*002c*/ 	.word	0x00000000
        /*0030*/ 	.short	0x0008
        /*0032*/ 	.short	0x0038
        /*0034*/ 	.byte	0x00, 0xf0, 0x21, 0x00


	//----- nvinfo : EIATTR_KPARAM_INFO
	.align		4
.L_22:
        /*0038*/ 	.byte	0x04, 0x17
        /*003a*/ 	.short	(.L_24 - .L_23)
.L_23:
        /*003c*/ 	.word	0x00000000
        /*0040*/ 	.short	0x0007
        /*0042*/ 	.short	0x0030
        /*0044*/ 	.byte	0x00, 0xf0, 0x21, 0x00


	//----- nvinfo : EIATTR_KPARAM_INFO
	.align		4
.L_24:
        /*0048*/ 	.byte	0x04, 0x17
        /*004a*/ 	.short	(.L_26 - .L_25)
.L_25:
        /*004c*/ 	.word	0x00000000
        /*0050*/ 	.short	0x0006
        /*0052*/ 	.short	0x0028
        /*0054*/ 	.byte	0x00, 0xf0, 0x21, 0x00


	//----- nvinfo : EIATTR_KPARAM_INFO
	.align		4
.L_26:
        /*0058*/ 	.byte	0x04, 0x17
        /*005a*/ 	.short	(.L_28 - .L_27)
.L_27:
        /*005c*/ 	.word	0x00000000
        /*0060*/ 	.short	0x0005
        /*0062*/ 	.short	0x0020
        /*0064*/ 	.byte	0x00, 0xf0, 0x11, 0x00


	//----- nvinfo : EIATTR_KPARAM_INFO
	.align		4
.L_28:
        /*0068*/ 	.byte	0x04, 0x17
        /*006a*/ 	.short	(.L_30 - .L_29)
.L_29:
        /*006c*/ 	.word	0x00000000
        /*0070*/ 	.short	0x0004
        /*0072*/ 	.short	0x001c
        /*0074*/ 	.byte	0x00, 0xf0, 0x11, 0x00


	//----- nvinfo : EIATTR_KPARAM_INFO
	.align		4
.L_30:
        /*0078*/ 	.byte	0x04, 0x17
        /*007a*/ 	.short	(.L_32 - .L_31)
.L_31:
        /*007c*/ 	.word	0x00000000
        /*0080*/ 	.short	0x0003
        /*0082*/ 	.short	0x0018
        /*0084*/ 	.byte	0x00, 0xf0, 0x11, 0x00


	//----- nvinfo : EIATTR_KPARAM_INFO
	.align		4
.L_32:
        /*0088*/ 	.byte	0x04, 0x17
        /*008a*/ 	.short	(.L_34 - .L_33)
.L_33:
        /*008c*/ 	.word	0x00000000
        /*0090*/ 	.short	0x0002
        /*0092*/ 	.short	0x0010
        /*0094*/ 	.byte	0x00, 0xf4, 0x21, 0x00


	//----- nvinfo : EIATTR_KPARAM_INFO
	.align		4
.L_34:
        /*0098*/ 	.byte	0x04, 0x17
        /*009a*/ 	.short	(.L_36 - .L_35)
.L_35:
        /*009c*/ 	.word	0x00000000
        /*00a0*/ 	.short	0x0001
        /*00a2*/ 	.short	0x0008
        /*00a4*/ 	.byte	0x00, 0xf4, 0x21, 0x00


	//----- nvinfo : EIATTR_KPARAM_INFO
	.align		4
.L_36:
        /*00a8*/ 	.byte	0x04, 0x17
        /*00aa*/ 	.short	(.L_38 - .L_37)
.L_37:
        /*00ac*/ 	.word	0x00000000
        /*00b0*/ 	.short	0x0000
        /*00b2*/ 	.short	0x0000
        /*00b4*/ 	.byte	0x00, 0xf4, 0x21, 0x00


	//----- nvinfo : EIATTR_AT_ENTRY_FRAGMENTS
	.align		4
.L_38:
        /*00b8*/ 	.byte	0x04, 0x4f
        /*00ba*/ 	.short	(.L_40 - .L_39)


	//   ....[0]....
.L_39:
        /*00bc*/ 	.word	0x00000004


	//----- nvinfo : EIATTR_RESERVED_SMEM_USED
	.align		4
.L_40:
        /*00c0*/ 	.byte	0x01, 0x41
	.zero		2


	//----- nvinfo : EIATTR_SPARSE_MMA_MASK
	.align		4
        /*00c4*/ 	.byte	0x03, 0x50
        /*00c6*/ 	.short	0x0000


	//----- nvinfo : EIATTR_TCGEN05_1CTA_USED
	.align		4
        /*00c8*/ 	.byte	0x01, 0x51
	.zero		2


	//----- nvinfo : EIATTR_MAXREG_COUNT
	.align		4
        /*00cc*/ 	.byte	0x03, 0x1b
        /*00ce*/ 	.short	0x00ff


	//----- nvinfo : EIATTR_NUM_BARRIERS
	.align		4
        /*00d0*/ 	.byte	0x02, 0x4c
        /*00d2*/ 	.byte	0x01
	.zero		1


	//----- nvinfo : EIATTR_INT_WARP_WIDE_INSTR_OFFSETS
	.align		4
        /*00d4*/ 	.byte	0x04, 0x31
        /*00d6*/ 	.short	(.L_42 - .L_41)


	//   ....[0]....
.L_41:
        /*00d8*/ 	.word	0x00001720


	//   ....[1]....
        /*00dc*/ 	.word	0x00001740


	//   ....[2]....
        /*00e0*/ 	.word	0x000017c0


	//   ....[3]....
        /*00e4*/ 	.word	0x00001ac0


	//   ....[4]....
        /*00e8*/ 	.word	0x00001b10


	//   ....[5]....
        /*00ec*/ 	.word	0x00001b20


	//   ....[6]....
        /*00f0*/ 	.word	0x00001b30


	//   ....[7]....
        /*00f4*/ 	.word	0x00001f40


	//   ....[8]....
        /*00f8*/ 	.word	0x00001f50


	//   ....[9]....
        /*00fc*/ 	.word	0x000020d0


	//   ....[10]....
        /*0100*/ 	.word	0x00002120


	//   ....[11]....
        /*0104*/ 	.word	0x00002130


	//   ....[12]....
        /*0108*/ 	.word	0x00002160


	//   ....[13]....
        /*010c*/ 	.word	0x00002610


	//   ....[14]....
        /*0110*/ 	.word	0x00002620


	//   ....[15]....
        /*0114*/ 	.word	0x000029a0


	//   ....[16]....
        /*0118*/ 	.word	0x000029b0


	//   ....[17]....
        /*011c*/ 	.word	0x00002c70


	//   ....[18]....
        /*0120*/ 	.word	0x00002cc0


	//----- nvinfo : EIATTR_COOP_GROUP_MASK_REGIDS
	.align		4
.L_42:
        /*0124*/ 	.byte	0x04, 0x29
        /*0126*/ 	.short	(.L_44 - .L_43)


	//   ....[0]....
.L_43:
        /*0128*/ 	.word	0xffffffff


	//   ....[1]....
        /*012c*/ 	.word	0xffffffff


	//   ....[2]....
        /*0130*/ 	.word	0xffffffff


	//   ....[3]....
        /*0134*/ 	.word	0xffffffff


	//   ....[4]....
        /*0138*/ 	.word	0xffffffff


	//   ....[5]....
        /*013c*/ 	.word	0xffffffff


	//   ....[6]....
        /*0140*/ 	.word	0xffffffff


	//   ....[7]....
        /*0144*/ 	.word	0xffffffff


	//   ....[8]....
        /*0148*/ 	.word	0xffffffff


	//   ....[9]....
        /*014c*/ 	.word	0xffffffff


	//----- nvinfo : EIATTR_COOP_GROUP_INSTR_OFFSETS
	.align		4
.L_44:
        /*0150*/ 	.byte	0x04, 0x28
        /*0152*/ 	.short	(.L_46 - .L_45)


	//   ....[0]....
.L_45:
        /*0154*/ 	.word	0x00000050


	//   ....[1]....
        /*0158*/ 	.word	0x00000310


	//   ....[2]....
        /*015c*/ 	.word	0x00000500


	//   ....[3]....
        /*0160*/ 	.word	0x000009c0


	//   ....[4]....
        /*0164*/ 	.word	0x00000b00


	//   ....[5]....
        /*0168*/ 	.word	0x00000fb0


	//   ....[6]....
        /*016c*/ 	.word	0x000010f0


	//   ....[7]....
        /*0170*/ 	.word	0x000015e0


	//   ....[8]....
        /*0174*/ 	.word	0x00002b00


	//   ....[9]....
        /*0178*/ 	.word	0x00002d70


	//----- nvinfo : EIATTR_VRC_CTA_INIT_COUNT
	.align		4
.L_46:
        /*017c*/ 	.byte	0x02, 0x4a
        /*017e*/ 	.byte	0x80
	.zero		1


	//----- nvinfo : EIATTR_MBARRIER_INSTR_OFFSETS
	.align		4
        /*0180*/ 	.byte	0x04, 0x39
        /*0182*/ 	.short	(.L_48 - .L_47)


	//   ....[0]....
.L_47:
        /*0184*/ 	.word	0x000017e0
        /*0188*/ 	.word	0x000000ff
        /*018c*/ 	.word	0x00018000
        /*0190*/ 	.short	0x0100
        /*0192*/ 	.byte	0x08
	.zero		1


	//   ....[1]....
        /*0194*/ 	.word	0x000017f0
        /*0198*/ 	.word	0x000000ff
        /*019c*/ 	.word	0x00018020
        /*01a0*/ 	.short	0x0100
        /*01a2*/ 	.byte	0x08
	.zero		1


	//   ....[2]....
        /*01a4*/ 	.word	0x000018a0
        /*01a8*/ 	.word	0x000000ff
        /*01ac*/ 	.word	0x00018008
        /*01b0*/ 	.short	0x0100
        /*01b2*/ 	.byte	0x08
	.zero		1


	//   ....[3]....
        /*01b4*/ 	.word	0x000018b0
        /*01b8*/ 	.word	0x000000ff
        /*01bc*/ 	.word	0x00018028
        /*01c0*/ 	.short	0x0100
        /*01c2*/ 	.byte	0x08
	.zero		1


	//   ....[4]....
        /*01c4*/ 	.word	0x000019c0
        /*01c8*/ 	.word	0x000000ff
        /*01cc*/ 	.word	0x00018010
        /*01d0*/ 	.short	0x0100
        /*01d2*/ 	.byte	0x08
	.zero		1


	//   ....[5]....
        /*01d4*/ 	.word	0x000019d0
        /*01d8*/ 	.word	0x000000ff
        /*01dc*/ 	.word	0x00018030
        /*01e0*/ 	.short	0x0100
        /*01e2*/ 	.byte	0x08
	.zero		1


	//   ....[6]....
        /*01e4*/ 	.word	0x00001bc0
        /*01e8*/ 	.word	0x000000ff
        /*01ec*/ 	.word	0x00018000
        /*01f0*/ 	.short	0x010a
        /*01f2*/ 	.byte	0x08
	.zero		1


	//   ....[7]....
        /*01f4*/ 	.word	0x00001fa0
        /*01f8*/ 	.word	0x000000ff
        /*01fc*/ 	.word	0x00018020
        /*0200*/ 	.short	0x010a
        /*0202*/ 	.byte	0x08
	.zero		1


	//   ....[8]....
        /*0204*/ 	.word	0x000021d0
        /*0208*/ 	.word	0x000000ff
        /*020c*/ 	.word	0x00018000
        /*0210*/ 	.short	0x010a
        /*0212*/ 	.byte	0x23
	.zero		1


	//   ....[9]....
        /*0214*/ 	.word	0x00002660
        /*0218*/ 	.word	0x000000ff
        /*021c*/ 	.word	0x00018020
        /*0220*/ 	.short	0x010a
        /*0222*/ 	.byte	0x23
	.zero		1


	//   ....[10]....
        /*0224*/ 	.word	0x00002730
        /*0228*/ 	.word	0x000000ff
        /*022c*/ 	.word	0x00018000
        /*0230*/ 	.short	0x0108
        /*0232*/ 	.byte	0x08
	.zero		1


	//   ....[11]....
        /*0234*/ 	.word	0x00002740
        /*0238*/ 	.word	0x000000ff
        /*023c*/ 	.word	0x00018020
        /*0240*/ 	.short	0x0108
        /*0242*/ 	.byte	0x08
	.zero		1


	//   ....[12]....
        /*0244*/ 	.word	0x00002790
        /*0248*/ 	.word	0x000000ff
        /*024c*/ 	.word	0x00018008
        /*0250*/ 	.short	0x0108
        /*0252*/ 	.byte	0x08
	.zero		1


	//   ....[13]....
        /*0254*/ 	.word	0x000027a0
        /*0258*/ 	.word	0x000000ff
        /*025c*/ 	.word	0x00018028
        /*0260*/ 	.short	0x0108
        /*0262*/ 	.byte	0x08
	.zero		1


	//   ....[14]....
        /*0264*/ 	.word	0x000027f0
        /*0268*/ 	.word	0x000000ff
        /*026c*/ 	.word	0x00018010
        /*0270*/ 	.short	0x0108
        /*0272*/ 	.byte	0x08
	.zero		1


	//   ....[15]....
        /*0274*/ 	.word	0x00002800
        /*0278*/ 	.word	0x000000ff
        /*027c*/ 	.word	0x00018030
        /*0280*/ 	.short	0x0108
        /*0282*/ 	.byte	0x08
	.zero		1


	//   ....[16]....
        /*0284*/ 	.word	0x00002d90
        /*0288*/ 	.word	0x000000ff
        /*028c*/ 	.word	0x00018000
        /*0290*/ 	.short	0x010a
        /*0292*/ 	.byte	0x08
	.zero		1


	//   ....[17]....
        /*0294*/ 	.word	0x00002dc0
        /*0298*/ 	.word	0x000000ff
        /*029c*/ 	.word	0x00018020
        /*02a0*/ 	.short	0x010a
        /*02a2*/ 	.byte	0x08
	.zero		1


	//   ....[18]....
        /*02a4*/ 	.word	0x00002df0
        /*02a8*/ 	.word	0x000000ff
        /*02ac*/ 	.word	0x00018000
        /*02b0*/ 	.short	0x010a
        /*02b2*/ 	.byte	0x23
	.zero		1


	//   ....[19]....
        /*02b4*/ 	.word	0x00002e20
        /*02b8*/ 	.word	0x000000ff
        /*02bc*/ 	.word	0x00018020
        /*02c0*/ 	.short	0x010a
        /*02c2*/ 	.byte	0x23
	.zero		1


	//----- nvinfo : EIATTR_NUM_MBARRIERS
	.align		4
.L_48:
        /*02c4*/ 	.byte	0x03, 0x38
        /*02c6*/ 	.short	0x0006


	//----- nvinfo : EIATTR_EXIT_INSTR_OFFSETS
	.align		4
        /*02c8*/ 	.byte	0x04, 0x1c
        /*02ca*/ 	.short	(.L_50 - .L_49)


	//   ....[0]....
.L_49:
        /*02cc*/ 	.word	0x00002d80


	//----- nvinfo : EIATTR_REQNTID
	.align		4
.L_50:
        /*02d0*/ 	.byte	0x04, 0x10
        /*02d2*/ 	.short	(.L_52 - .L_51)
.L_51:
        /*02d4*/ 	.word	0x00000100
        /*02d8*/ 	.word	0x00000001
        /*02dc*/ 	.word	0x00000001


	//----- nvinfo : EIATTR_CRS_STACK_SIZE
	.align		4
.L_52:
        /*02e0*/ 	.byte	0x04, 0x1e
        /*02e2*/ 	.short	(.L_54 - .L_53)
.L_53:
        /*02e4*/ 	.word	0x00000000


	//----- nvinfo : EIATTR_CBANK_PARAM_SIZE
	.align		4
.L_54:
        /*02e8*/ 	.byte	0x03, 0x19
        /*02ea*/ 	.short	0x0050


	//----- nvinfo : EIATTR_PARAM_CBANK
	.align		4
        /*02ec*/ 	.byte	0x04, 0x0a
        /*02ee*/ 	.short	(.L_56 - .L_55)
	.align		4
.L_55:
        /*02f0*/ 	.word	index@(.nv.constant0.gluon_tcgen05)
        /*02f4*/ 	.short	0x0380
        /*02f6*/ 	.short	0x0050


	//----- nvinfo : EIATTR_SW_WAR
	.align		4
.L_56:
        /*02f8*/ 	.byte	0x04, 0x36
        /*02fa*/ 	.short	(.L_58 - .L_57)
.L_57:
        /*02fc*/ 	.word	0x00000008
.L_58:


//--------------------- .nv.compat                --------------------------
	.section	.nv.compat,"",@"SHT_CUDA_COMPAT_INFO"
	.align	4
        /*0000*/ 	.byte	0x02, 0x02, 0x02, 0x00, 0x02, 0x05, 0x05, 0x00, 0x02, 0x03, 0x03, 0x00, 0x02, 0x06, 0x01, 0x00


//--------------------- .nv.callgraph             --------------------------
	.section	.nv.callgraph,"",@"SHT_CUDA_CALLGRAPH"
	.align	4
	.sectionentsize	8
	.align		4
        /*0000*/ 	.word	0x00000000
	.align		4
        /*0004*/ 	.word	0xffffffff
	.align		4
        /*0008*/ 	.word	0x00000000
	.align		4
        /*000c*/ 	.word	0xfffffffe
	.align		4
        /*0010*/ 	.word	0x00000000
	.align		4
        /*0014*/ 	.word	0xfffffffd
	.align		4
        /*0018*/ 	.word	0x00000000
	.align		4
        /*001c*/ 	.word	0xfffffffc


//--------------------- .text.gluon_tcgen05       --------------------------
	.section	.text.gluon_tcgen05,"ax",@progbits
	.align	128
        .global         gluon_tcgen05
        .type           gluon_tcgen05,@function
        .size           gluon_tcgen05,(.L_x_81 - gluon_tcgen05)
        .other          gluon_tcgen05,@"STO_CUDA_ENTRY STV_DEFAULT"
gluon_tcgen05:
.text.gluon_tcgen05:
[----:B------:R-:W1:Y:S01]  /*0000*/  LDC R1, c[0x0][0x37c] ;  /* 0x0000df00ff017b82 */ /* 0x000e620000000800 */
[----:B------:R-:W2:Y:S02]  /*0010*/  S2R R0, SR_TID.X ;  /* 0x0000000000007919 */ /* 0x000ea40000002100 */
[----:B--2---:R-:W-:-:S13]  /*0020*/  ISETP.GE.U32.AND P2, PT, R0, 0x20, PT ;  /* 0x000000200000780c */ /* 0x004fda0003f46070 */
[----:B------:R-:W-:Y:S05]  /*0030*/  @P2 BRA `(.L_x_0) ;  /* 0x0000000000b82947 */ /* 0x000fea0003800000 */
[----:B------:R-:W2:Y:S01]  /*0040*/  S2UR UR6, SR_CgaCtaId ;  /* 0x00000000000679c3 */ /* 0x000ea20000008800 */
[----:B------:R-:W-:Y:S01]  /*0050*/  NOP ;  /* 0x0000000000007918 */ /* 0x000fe20000000000 */
[----:B------:R-:W-:Y:S02]  /*0060*/  UMOV UR4, 0x40 ;  /* 0x0000004000047882 */ /* 0x000fe40000000000 */
[----:B--2---:R-:W-:-:S09]  /*0070*/  ULEA UR4, UR6, UR4, 0x18 ;  /* 0x0000000406047291 */ /* 0x004fd2000f8ec0ff */
[----:B------:R-:W2:Y:S01]  /*0080*/  LDS.U8 R2, [UR4] ;  /* 0x00000004ff027984 */ /* 0x000ea20008000000 */
[----:B------:R-:W-:Y:S02]  /*0090*/  UMOV UR4, 0x400 ;  /* 0x0000040000047882 */ /* 0x000fe40000000000 */
[----:B------:R-:W-:Y:S01]  /*00a0*/  ULEA UR4, UR6, UR4, 0x18 ;  /* 0x0000000406047291 */ /* 0x000fe2000f8ec0ff */
[----:B--2---:R-:W-:-:S13]  /*00b0*/  ISETP.NE.AND P0, PT, R2, RZ, PT ;  /* 0x000000ff0200720c */ /* 0x004fda0003f05270 */
[----:B------:R-:W-:Y:S05]  /*00c0*/  @P0 BRA `(.L_x_1) ;  /* 0x00000000007c0947 */ /* 0x000fea0003800000 */
[----:B------:R-:W-:-:S13]  /*00d0*/  ELECT P0, URZ, PT ;  /* 0x0000000000ff782f */ /* 0x000fda0003800000 */
[----:B------:R-:W-:Y:S05]  /*00e0*/  @!P0 BRA `(.L_x_2) ;  /* 0x0000000000848947 */ /* 0x000fea0003800000 */
[----:B------:R-:W-:Y:S01]  /*00f0*/  UMOV UR5, 0x2 ;  /* 0x0000000200057882 */ /* 0x000fe20000000000 */
[----:B------:R-:W-:Y:S02]  /*0100*/  IMAD.MOV.U32 R5, RZ, RZ, 0x1 ;  /* 0x00000001ff057424 */ /* 0x000fe400078e00ff */
[----:B------:R-:W-:Y:S02]  /*0110*/  IMAD.MOV.U32 R3, RZ, RZ, 0x3 ;  /* 0x00000003ff037424 */ /* 0x000fe400078e00ff */
[----:B------:R-:W-:Y:S04]  /*0120*/  DEPBAR.LE SB2, 0x36 ;  /* 0x0000ad800000791a */ /* 0x000fe80000000000 */
[----:B------:R-:W2:Y:S02]  /*0130*/  UTCATOMSWS.FIND_AND_SET.ALIGN UP0, UR5, UR5 ;  /* 0x00000005000575e3 */ /* 0x000ea40008000800 */
[----:B--2---:R-:W-:-:S04]  /*0140*/  PLOP3.LUT P0, PT, PT, PT, UP0, 0x80, 0x8 ;  /* 0x000000000008781c */ /* 0x004fc80003f0f008 */
[----:B------:R-:W-:-:S04]  /*0150*/  SEL R2, RZ, 0xffffffff, !P0 ;  /* 0xffffffffff027807 */ /* 0x000fc80004000000 */
[----:B------:R-:W-:Y:S01]  /*0160*/  ISETP.NE.AND P0, PT, R2, RZ, PT ;  /* 0x000000ff0200720c */ /* 0x000fe20003f05270 */
[----:B------:R-:W-:-:S12]  /*0170*/  IMAD.U32 R2, RZ, RZ, UR5 ;  /* 0x00000005ff027e24 */ /* 0x000fd8000f8e00ff */
[----:B------:R-:W-:Y:S05]  /*0180*/  @P0 BRA `(.L_x_3) ;  /* 0x0000000000240947 */ /* 0x000fea0003800000 */
.L_x_4:
[----:B------:R-:W-:Y:S05]  /*0190*/  NANOSLEEP 0x64 ;  /* 0x000000640000795d */ /* 0x000fea0003800000 */
[----:B------:R-:W-:-:S05]  /*01a0*/  UMOV UR5, 0x2 ;  /* 0x0000000200057882 */ /* 0x000fca0000000000 */
[----:B------:R-:W-:Y:S04]  /*01b0*/  DEPBAR.LE SB2, 0x36 ;  /* 0x0000ad800000791a */ /* 0x000fe80000000000 */
[----:B------:R-:W2:Y:S02]  /*01c0*/  UTCATOMSWS.FIND_AND_SET.ALIGN UP0, UR5, UR5 ;  /* 0x00000005000575e3 */ /* 0x000ea40008000800 */
[----:B--2---:R-:W-:-:S04]  /*01d0*/  PLOP3.LUT P0, PT, PT, PT, UP0, 0x80, 0x8 ;  /* 0x000000000008781c */ /* 0x004fc80003f0f008 */
[----:B------:R-:W-:-:S04]  /*01e0*/  SEL R2, RZ, 0xffffffff, !P0 ;  /* 0xffffffffff027807 */ /* 0x000fc80004000000 */
[----:B------:R-:W-:Y:S01]  /*01f0*/  ISETP.NE.AND P0, PT, R2, RZ, PT ;  /* 0x000000ff0200720c */ /* 0x000fe20003f05270 */
[----:B------:R-:W-:-:S12]  /*0200*/  IMAD.U32 R2, RZ, RZ, UR5 ;  /* 0x00000005ff027e24 */ /* 0x000fd8000f8e00ff */
[----:B------:R-:W-:Y:S05]  /*0210*/  @!P0 BRA `(.L_x_4) ;  /* 0xfffffffc00dc8947 */ /* 0x000fea000383ffff */
.L_x_3:
[C---:B------:R-:W-:Y:S01]  /*0220*/  VIADD R4, R2.reuse, 0x10 ;  /* 0x0000001002047836 */ /* 0x040fe20000000000 */
[----:B------:R-:W-:Y:S01]  /*0230*/  UMOV UR5, 0x50 ;  /* 0x0000005000057882 */ /* 0x000fe20000000000 */
[----:B------:R-:W-:Y:S01]  /*0240*/  SHF.L.U32 R3, R3, R2, RZ ;  /* 0x0000000203037219 */ /* 0x000fe200000006ff */
[----:B------:R-:W-:Y:S01]  /*0250*/  ULEA UR5, UR6, UR5, 0x18 ;  /* 0x0000000506057291 */ /* 0x000fe2000f8ec0ff */
[----:B------:R-:W-:Y:S01]  /*0260*/  IMAD.SHL.U32 R2, R2, 0x20, RZ ;  /* 0x0000002002027824 */ /* 0x000fe200078e00ff */
[----:B------:R-:W-:-:S04]  /*0270*/  SHF.L.U32 R4, R5, R4, RZ ;  /* 0x0000000405047219 */ /* 0x000fc800000006ff */
[----:B------:R-:W-:-:S05]  /*0280*/  LOP3.LUT R3, R4, R3, RZ, 0xfc, !PT ;  /* 0x0000000304037212 */ /* 0x000fca00078efcff */
[----:B------:R2:W-:Y:S04]  /*0290*/  ATOMS.OR RZ, [UR5], R3 ;  /* 0x00000003ffff798c */ /* 0x0005e8000b000005 */
[----:B------:R2:W-:Y:S01]  /*02a0*/  STS [UR4], R2 ;  /* 0x00000002ff007988 */ /* 0x0005e20008000804 */
[----:B------:R-:W-:Y:S05]  /*02b0*/  BRA `(.L_x_2) ;  /* 0x0000000000107947 */ /* 0x000fea0003800000 */
.L_x_1:
[----:B------:R-:W-:Y:S01]  /*02c0*/  IMAD.MOV.U32 R3, RZ, RZ, -0x1 ;  /* 0xffffffffff037424 */ /* 0x000fe200078e00ff */
[----:B------:R-:W-:-:S04]  /*02d0*/  MOV R2, 0x300 ;  /* 0x0000030000027802 */ /* 0x000fc80000000f00 */
[----:B------:R2:W-:Y:S03]  /*02e0*/  STS [UR4], R3 ;  /* 0x00000003ff007988 */ /* 0x0005e60008000804 */
[----:B-12---:R-:W-:Y:S05]  /*02f0*/  CALL.REL.NOINC `($__internal_1_$__cuda_sm10x_tcgen05_guardrail_trap_phase_invalid_during_alloc) ;  /* 0x0000002800e07944 */ /* 0x006fea0003c00000 */
.L_x_2:
[----:B------:R-:W-:Y:S05]  /*0300*/  WARPSYNC.ALL ;  /* 0x0000000000007948 */ /* 0x000fea0003800000 */
[----:B------:R-:W-:Y:S01]  /*0310*/  NOP ;  /* 0x0000000000007918 */ /* 0x000fe20000000000 */
.L_x_0:
[----:B------:R-:W3:Y:S08]  /*0320*/  S2UR UR4, SR_CgaCtaId ;  /* 0x00000000000479c3 */ /* 0x000ef00000008800 */
[----:B------:R-:W-:Y:S01]  /*0330*/  BAR.SYNC.DEFER_BLOCKING 0x0 ;  /* 0x0000000000007b1d */ /* 0x000fe20000010000 */
[----:B------:R-:W-:-:S05]  /*0340*/  LOP3.LUT R20, R0, 0xff, RZ, 0xc0, !PT ;  /* 0x000000ff00147812 */ /* 0x000fca00078ec0ff */
[----:B------:R-:W-:Y:S02]  /*0350*/  UMOV UR8, 0x400 ;  /* 0x0000040000087882 */ /* 0x000fe40000000000 */
[----:B--2---:R-:W2:Y:S08]  /*0360*/  LDC R3, c[0x0][0x398] ;  /* 0x0000e600ff037b82 */ /* 0x004eb00000000800 */
[----:B------:R-:W4:Y:S01]  /*0370*/  LDC R6, c[0x0][0x3a0] ;  /* 0x0000e800ff067b82 */ /* 0x000f220000000800 */
[----:B---3--:R-:W-:-:S07]  /*0380*/  ULEA UR8, UR4, UR8, 0x18 ;  /* 0x0000000804087291 */ /* 0x008fce000f8ec0ff */
[----:B------:R-:W3:Y:S02]  /*0390*/  S2UR UR16, SR_CTAID.Y ;  /* 0x00000000001079c3 */ /* 0x000ee40000002600 */
[----:B------:R-:W5:Y:S06]  /*03a0*/  LDS R4, [UR8] ;  /* 0x00000008ff047984 */ /* 0x000f6c0008000800 */
[----:B------:R-:W-:Y:S06]  /*03b0*/  BAR.SYNC.DEFER_BLOCKING 0x0 ;  /* 0x0000000000007b1d */ /* 0x000fec0000010000 */
[----:B------:R-:W-:Y:S05]  /*03c0*/  @P2 BRA `(.L_x_5) ;  /* 0x0000000000182947 */ /* 0x000fea0003800000 */
[----:B------:R-:W-:Y:S01]  /*03d0*/  ELECT P0, URZ, PT ;  /* 0x0000000000ff782f */ /* 0x000fe20003800000 */
[----:B------:R-:W-:Y:S01]  /*03e0*/  IMAD.MOV.U32 R2, RZ, RZ, 0x1 ;  /* 0x00000001ff027424 */ /* 0x000fe200078e00ff */
[----:B------:R-:W-:Y:S01]  /*03f0*/  UMOV UR5, 0x40 ;  /* 0x0000004000057882 */ /* 0x000fe20000000000 */
[----:B------:R-:W-:Y:S01]  /*0400*/  UVIRTCOUNT.DEALLOC.SMPOOL 0x80 ;  /* 0x000000800000784c */ /* 0x000fe20000000000 */
[----:B------:R-:W-:-:S09]  /*0410*/  ULEA UR5, UR4, UR5, 0x18 ;  /* 0x0000000504057291 */ /* 0x000fd2000f8ec0ff */
[----:B------:R5:W-:Y:S03]  /*0420*/  @P0 STS.U8 [UR5], R2 ;  /* 0x00000002ff000988 */ /* 0x000be60008000005 */
.L_x_5:
[----:B------:R-:W5:Y:S01]  /*0430*/  S2UR UR4, SR_CTAID.Z ;  /* 0x00000000000479c3 */ /* 0x000f620000002700 */
[----:B------:R-:W4:Y:S01]  /*0440*/  LDCU UR5, c[0x0][0x370] ;  /* 0x00006e00ff0577ac */ /* 0x000f220008000800 */
[C---:B------:R-:W-:Y:S01]  /*0450*/  ISETP.GE.U32.AND P0, PT, R20.reuse, 0x20, PT ;  /* 0x000000201400780c */ /* 0x040fe20003f06070 */
[----:B--2--5:R-:W-:Y:S01]  /*0460*/  VIADD R2, R3, 0xffffffff ;  /* 0xffffffff03027836 */ /* 0x024fe20000000000 */
[C---:B------:R-:W-:Y:S01]  /*0470*/  ISETP.NE.U32.AND P3, PT, R20.reuse, RZ, PT ;  /* 0x000000ff1400720c */ /* 0x040fe20003f65070 */
[----:B------:R-:W2:Y:S01]  /*0480*/  LDCU UR6, c[0x0][0x374] ;  /* 0x00006e80ff0677ac */ /* 0x000ea20008000800 */
[----:B------:R-:W-:Y:S01]  /*0490*/  LEA R7, R20, UR8, 0x2 ;  /* 0x0000000814077c11 */ /* 0x000fe2000f8e10ff */
[----:B----4-:R-:W-:Y:S01]  /*04a0*/  VIADD R11, R6, 0xffffffff ;  /* 0xffffffff060b7836 */ /* 0x010fe20000000000 */
[----:B------:R-:W4:Y:S01]  /*04b0*/  S2UR UR13, SR_CTAID.X ;  /* 0x00000000000d79c3 */ /* 0x000f220000002500 */
[----:B------:R-:W5:Y:S01]  /*04c0*/  LDCU.64 UR14, c[0x0][0x3c0] ;  /* 0x00007800ff0e77ac */ /* 0x000f620008000a00 */
[----:B------:R-:W-:Y:S01]  /*04d0*/  R2UR UR12, R4 ;  /* 0x00000000040c72ca */ /* 0x000fe200000e0000 */
[----:B------:R-:W-:Y:S04]  /*04e0*/  BSSY.RECONVERGENT B0, `(.L_x_6) ;  /* 0x0000011000007945 */ /* 0x000fe80003800200 */
[----:B------:R3:W-:Y:S01]  /*04f0*/  @!P0 STS [R7], RZ ;  /* 0x000000ff07008388 */ /* 0x0007e20000000800 */
[----:B------:R-:W-:-:S03]  /*0500*/  NOP ;  /* 0x0000000000007918 */ /* 0x000fc60000000000 */
[----:B------:R3:W-:Y:S02]  /*0510*/  @!P3 STS [UR8+0x24], R2 ;  /* 0x00002402ff00b988 */ /* 0x0007e40008000808 */
[----:B--23--:R-:W-:Y:S02]  /*0520*/  UIMAD UR4, UR4, UR6, UR16 ;  /* 0x00000006040472a4 */ /* 0x00cfe4000f8e0210 */
[----:B------:R2:W-:Y:S02]  /*0530*/  @!P3 STS [UR8+0x20], R11 ;  /* 0x0000200bff00b988 */ /* 0x0005e40008000808 */
[----:B----4-:R-:W-:-:S04]  /*0540*/  UIMAD UR4, UR4, UR5, UR13 ;  /* 0x00000005040472a4 */ /* 0x010fc8000f8e020d */
[----:B------:R-:W-:-:S04]  /*0550*/  UIMAD UR4, UR4, 0x180, URZ ;  /* 0x00000180040478a4 */ /* 0x000fc8000f8e02ff */
[----:B-----5:R-:W-:-:S04]  /*0560*/  UIADD3 UR10, UP0, UPT, UR4, UR14, URZ ;  /* 0x0000000e040a7290 */ /* 0x020fc8000ff1e0ff */
[----:B------:R-:W-:Y:S01]  /*0570*/  ULEA.HI.X.SX32 UR11, UR4, UR15, 0x1, UP0 ;  /* 0x0000000f040b7291 */ /* 0x000fe200080f0eff */
[----:B--2---:R-:W-:Y:S11]  /*0580*/  @P3 BRA `(.L_x_7) ;  /* 0x0000000000183947 */ /* 0x004ff60003800000 */
[----:B------:R-:W2:Y:S01]  /*0590*/  LDS R3, [UR8+0x8] ;  /* 0x00000808ff037984 */ /* 0x000ea20008000800 */
[----:B------:R-:W3:Y:S01]  /*05a0*/  LDC.64 R8, c[0x0][0x380] ;  /* 0x0000e000ff087b82 */ /* 0x000ee20000000a00 */
[----:B------:R-:W-:Y:S02]  /*05b0*/  IMAD.MOV.U32 R4, RZ, RZ, 0x70 ;  /* 0x00000070ff047424 */ /* 0x000fe400078e00ff */
[----:B---3--:R3:W-:Y:S03]  /*05c0*/  STS.64 [UR8], R8 ;  /* 0x00000008ff007988 */ /* 0x0087e60008000a08 */
[----:B--2---:R-:W-:-:S05]  /*05d0*/  LOP3.LUT R3, R3, 0x10, R4, 0xd8, !PT ;  /* 0x0000001003037812 */ /* 0x004fca00078ed804 */
[----:B------:R3:W-:Y:S02]  /*05e0*/  STS [UR8+0x8], R3 ;  /* 0x00000803ff007988 */ /* 0x0007e40008000808 */
.L_x_7:
[----:B------:R-:W-:Y:S05]  /*05f0*/  BSYNC.RECONVERGENT B0 ;  /* 0x0000000000007941 */ /* 0x000fea0003800200 */
.L_x_6:
[----:B------:R-:W-:Y:S04]  /*0600*/  BSSY.RECONVERGENT B0, `(.L_x_8) ;  /* 0x000000a000007945 */ /* 0x000fe80003800200 */
[----:B------:R-:W-:Y:S05]  /*0610*/  @P3 BRA `(.L_x_9) ;  /* 0x0000000000203947 */ /* 0x000fea0003800000 */
[----:B---3--:R-:W2:Y:S01]  /*0620*/  LDS R3, [UR8+0x34] ;  /* 0x00003408ff037984 */ /* 0x008ea20008000800 */
[----:B------:R-:W-:Y:S02]  /*0630*/  IMAD.MOV.U32 R4, RZ, RZ, 0x3f000000 ;  /* 0x3f000000ff047424 */ /* 0x000fe400078e00ff */
[----:B------:R-:W-:Y:S01]  /*0640*/  @!P3 IMAD.MOV.U32 R5, RZ, RZ, 0x3f ;  /* 0x0000003fff05b424 */ /* 0x000fe200078e00ff */
[----:B------:R-:W3:Y:S02]  /*0650*/  @!P3 LDS R8, [UR8+0x38] ;  /* 0x00003808ff08b984 */ /* 0x000ee40008000800 */
[----:B--2---:R-:W-:Y:S02]  /*0660*/  LOP3.LUT R3, R3, 0xff000000, R4, 0xb8, !PT ;  /* 0xff00000003037812 */ /* 0x004fe400078eb804 */
[----:B---3--:R-:W-:-:S03]  /*0670*/  @!P3 LOP3.LUT R4, R8, 0xff, R5, 0xb8, !PT ;  /* 0x000000ff0804b812 */ /* 0x008fc600078eb805 */
[----:B------:R2:W-:Y:S04]  /*0680*/  STS [UR8+0x34], R3 ;  /* 0x00003403ff007988 */ /* 0x0005e80008000808 */
[----:B------:R2:W-:Y:S02]  /*0690*/  @!P3 STS [UR8+0x38], R4 ;  /* 0x00003804ff00b988 */ /* 0x0005e40008000808 */
.L_x_9:
[----:B------:R-:W-:Y:S05]  /*06a0*/  BSYNC.RECONVERGENT B0 ;  /* 0x0000000000007941 */ /* 0x000fea0003800200 */
.L_x_8:
[----:B------:R-:W-:Y:S04]  /*06b0*/  BSSY.RECONVERGENT B0, `(.L_x_10) ;  /* 0x000000e000007945 */ /* 0x000fe80003800200 */
[----:B------:R-:W-:Y:S05]  /*06c0*/  @P3 BRA `(.L_x_11) ;  /* 0x0000000000303947 */ /* 0x000fea0003800000 */
[----:B--2---:R-:W2:Y:S01]  /*06d0*/  LDS R4, [UR8+0x34] ;  /* 0x00003408ff047984 */ /* 0x004ea20008000800 */
[----:B------:R-:W4:Y:S03]  /*06e0*/  LDC.64 R12, c[0x0][0x3a8] ;  /* 0x0000ea00ff0c7b82 */ /* 0x000f260000000a00 */
[----:B---3--:R-:W3:Y:S01]  /*06f0*/  LDS R3, [UR8+0x1c] ;  /* 0x00001c08ff037984 */ /* 0x008ee20008000800 */
[C---:B----4-:R-:W-:Y:S01]  /*0700*/  SHF.L.U64.HI R8, R12.reuse, 0x1, R13 ;  /* 0x000000010c087819 */ /* 0x050fe2000001020d */
[----:B------:R-:W-:-:S03]  /*0710*/  IMAD.SHL.U32 R5, R12, 0x2, RZ ;  /* 0x000000020c057824 */ /* 0x000fc600078e00ff */
[--C-:B------:R-:W-:Y:S02]  /*0720*/  SHF.R.U32.HI R10, RZ, 0x4, R8.reuse ;  /* 0x00000004ff0a7819 */ /* 0x100fe40000011608 */
[----:B------:R-:W-:-:S05]  /*0730*/  SHF.R.U64 R5, R5, 0x4, R8 ;  /* 0x0000000405057819 */ /* 0x000fca0000001208 */
[----:B------:R4:W-:Y:S01]  /*0740*/  STS [UR8+0xc], R5 ;  /* 0x00000c05ff007988 */ /* 0x0009e20008000808 */
[----:B--2---:R-:W-:Y:S02]  /*0750*/  LOP3.LUT R4, R4, 0x7, RZ, 0xb8, !PT ;  /* 0x0000000704047812 */ /* 0x004fe400078eb8ff */
[----:B---3--:R-:W-:-:S03]  /*0760*/  LOP3.LUT R3, R3, 0xf, R10, 0xb8, !PT ;  /* 0x0000000f03037812 */ /* 0x008fc600078eb80a */
[----:B------:R4:W-:Y:S04]  /*0770*/  STS [UR8+0x34], R4 ;  /* 0x00003404ff007988 */ /* 0x0009e80008000808 */
[----:B------:R4:W-:Y:S02]  /*0780*/  STS [UR8+0x1c], R3 ;  /* 0x00001c03ff007988 */ /* 0x0009e40008000808 */
.L_x_11:
[----:B------:R-:W-:Y:S05]  /*0790*/  BSYNC.RECONVERGENT B0 ;  /* 0x0000000000007941 */ /* 0x000fea0003800200 */
.L_x_10:
[----:B------:R-:W-:Y:S04]  /*07a0*/  BSSY.RECONVERGENT B1, `(.L_x_12) ;  /* 0x000001a000017945 */ /* 0x000fe80003800200 */
[----:B------:R-:W-:Y:S04]  /*07b0*/  BSSY.RELIABLE B0, `(.L_x_13) ;  /* 0x0000015000007945 */ /* 0x000fe80003800100 */
[----:B------:R-:W-:Y:S05]  /*07c0*/  @P3 BRA `(.L_x_14) ;  /* 0x0000000000203947 */ /* 0x000fea0003800000 */
[----:B--234-:R-:W2:Y:S02]  /*07d0*/  LDS R3, [UR8+0x34] ;  /* 0x00003408ff037984 */ /* 0x01cea40008000800 */
[----:B--2---:R-:W-:-:S05]  /*07e0*/  LOP3.LUT R3, R3, 0x38, RZ, 0xb8, !PT ;  /* 0x0000003803037812 */ /* 0x004fca00078eb8ff */
[----:B------:R2:W-:Y:S01]  /*07f0*/  STS [UR8+0x34], R3 ;  /* 0x00003403ff007988 */ /* 0x0005e20008000808 */
[----:B------:R-:W-:Y:S05]  /*0800*/  @P3 BRA `(.L_x_15) ;  /* 0x0000000000203947 */ /* 0x000fea0003800000 */
[----:B--2---:R-:W2:Y:S01]  /*0810*/  LDS R3, [UR8+0x8] ;  /* 0x00000808ff037984 */ /* 0x004ea20008000800 */
[----:B------:R-:W-:-:S05]  /*0820*/  IMAD.MOV.U32 R4, RZ, RZ, 0x780 ;  /* 0x00000780ff047424 */ /* 0x000fca00078e00ff */
[----:B--2---:R-:W-:-:S05]  /*0830*/  LOP3.LUT R3, R3, 0x500, R4, 0xd8, !PT ;  /* 0x0000050003037812 */ /* 0x004fca00078ed804 */
[----:B------:R5:W-:Y:S02]  /*0840*/  STS [UR8+0x8], R3 ;  /* 0x00000803ff007988 */ /* 0x000be40008000808 */
.L_x_14:
[----:B------:R-:W-:Y:S05]  /*0850*/  @P3 BRA `(.L_x_16) ;  /* 0x0000000000283947 */ /* 0x000fea0003800000 */
[----:B--2345:R-:W2:Y:S02]  /*0860*/  LDS R3, [UR8+0x8] ;  /* 0x00000808ff037984 */ /* 0x03cea40008000800 */
[----:B--2---:R-:W-:-:S05]  /*0870*/  LOP3.LUT R3, R3, 0x1800, RZ, 0xb8, !PT ;  /* 0x0000180003037812 */ /* 0x004fca00078eb8ff */
[----:B------:R3:W-:Y:S02]  /*0880*/  STS [UR8+0x8], R3 ;  /* 0x00000803ff007988 */ /* 0x0007e40008000808 */
.L_x_15:
[----:B------:R-:W-:Y:S05]  /*0890*/  @P3 BREAK.RELIABLE B0 ;  /* 0x0000000000003942 */ /* 0x000fea0003800100 */
[----:B------:R-:W-:Y:S05]  /*08a0*/  @P3 BRA `(.L_x_17) ;  /* 0x0000000000243947 */ /* 0x000fea0003800000 */
[----:B------:R-:W4:Y:S01]  /*08b0*/  LDS R4, [UR8+0x8] ;  /* 0x00000808ff047984 */ /* 0x000f220008000800 */
[----:B--23--:R-:W-:-:S05]  /*08c0*/  IMAD.MOV.U32 R3, RZ, RZ, 0x6000 ;  /* 0x00006000ff037424 */ /* 0x00cfca00078e00ff */
[----:B----4-:R-:W-:-:S04]  /*08d0*/  LOP3.LUT R3, R4, 0x6000, R3, 0xd8, !PT ;  /* 0x0000600004037812 */ /* 0x010fc800078ed803 */
[----:B------:R-:W-:-:S05]  /*08e0*/  LOP3.LUT R3, R3, 0x400000, RZ, 0xb8, !PT ;  /* 0x0040000003037812 */ /* 0x000fca00078eb8ff */
[----:B------:R2:W-:Y:S02]  /*08f0*/  STS [UR8+0x8], R3 ;  /* 0x00000803ff007988 */ /* 0x0005e40008000808 */
.L_x_16:
[----:B------:R-:W-:Y:S05]  /*0900*/  BSYNC.RELIABLE B0 ;  /* 0x0000000000007941 */ /* 0x000fea0003800100 */
.L_x_13:
[----:B--2345:R-:W2:Y:S02]  /*0910*/  @!P3 LDS R3, [UR8+0x8] ;  /* 0x00000808ff03b984 */ /* 0x03cea40008000800 */
[----:B--2---:R-:W-:-:S05]  /*0920*/  @!P3 LOP3.LUT R3, R3, 0x8000, RZ, 0xb8, !PT ;  /* 0x000080000303b812 */ /* 0x004fca00078eb8ff */
[----:B------:R4:W-:Y:S02]  /*0930*/  @!P3 STS [UR8+0x8], R3 ;  /* 0x00000803ff00b988 */ /* 0x0009e40008000808 */
.L_x_17:
[----:B------:R-:W-:Y:S05]  /*0940*/  BSYNC.RECONVERGENT B1 ;  /* 0x0000000000017941 */ /* 0x000fea0003800200 */
.L_x_12:
[----:B------:R-:W-:Y:S05]  /*0950*/  WARPSYNC.ALL ;  /* 0x0000000000007948 */ /* 0x000fea0003800000 */
[----:B------:R-:W-:Y:S01]  /*0960*/  NOP ;  /* 0x0000000000007918 */ /* 0x000fe20000000000 */
[----:B--234-:R-:W2:Y:S02]  /*0970*/  LDC R3, c[0x0][0x39c] ;  /* 0x0000e700ff037b82 */ /* 0x01cea40000000800 */
[----:B--2---:R-:W-:Y:S01]  /*0980*/  VIADD R3, R3, 0xffffffff ;  /* 0xffffffff03037836 */ /* 0x004fe20000000000 */
[----:B------:R-:W-:Y:S06]  /*0990*/  @P0 BRA `(.L_x_18) ;  /* 0x0000000000300947 */ /* 0x000fec0003800000 */
[----:B------:R-:W2:Y:S01]  /*09a0*/  S2R R4, SR_LANEID ;  /* 0x0000000000047919 */ /* 0x000ea20000000000 */
[----:B------:R-:W-:Y:S05]  /*09b0*/  WARPSYNC.ALL ;  /* 0x0000000000007948 */ /* 0x000fea0003800000 */
[----:B------:R-:W-:Y:S01]  /*09c0*/  NOP ;  /* 0x0000000000007918 */ /* 0x000fe20000000000 */
[----:B--2---:R-:W-:-:S05]  /*09d0*/  IMAD.SHL.U32 R8, R4, 0x4, RZ ;  /* 0x0000000404087824 */ /* 0x004fca00078e00ff */
[----:B------:R-:W2:Y:S01]  /*09e0*/  LDS R9, [R8+UR8] ;  /* 0x0000000808097984 */ /* 0x000ea20008000800 */
[----:B------:R-:W-:-:S05]  /*09f0*/  IADD3 R4, P1, PT, R8, UR10, RZ ;  /* 0x0000000a08047c10 */ /* 0x000fca000ff3e0ff */
[----:B------:R-:W-:-:S05]  /*0a00*/  IMAD.X R5, RZ, RZ, UR11, P1 ;  /* 0x0000000bff057e24 */ /* 0x000fca00088e06ff */
[----:B--2---:R2:W3:Y:S01]  /*0a10*/  ATOMG.E.EXCH.STRONG.GPU PT, RZ, [R4], R9 ;  /* 0x0000000904ff73a8 */ /* 0x0044e200041ee100 */
[----:B------:R-:W-:-:S04]  /*0a20*/  DEPBAR {5,4,3,2,1,0} ;  /* 0x0000003f0000791a */ /* 0x000fc80000000000 */
[----:B------:R-:W4:Y:S02]  /*0a30*/  CCTL.E.C.LDCU.IV.DEEP [UR10] ;  /* 0x000000000a007540 */ /* 0x000f240009c08000 */
[----:B----4-:R2:W-:Y:S01]  /*0a40*/  UTMACCTL.IV [UR10] ;  /* 0x000000000a0079b9 */ /* 0x0105e20008000000 */
[----:B------:R-:W-:Y:S01]  /*0a50*/  NOP ;  /* 0x0000000000007918 */ /* 0x000fe20000000000 */
.L_x_18:
[----:B------:R-:W-:Y:S05]  /*0a60*/  @P0 BRA `(.L_x_19) ;  /* 0x00000000000c0947 */ /* 0x000fea0003800000 */
[----:B------:R0:W-:Y:S01]  /*0a70*/  UTMACMDFLUSH ;  /* 0x00000000000079b7 */ /* 0x0001e20000000000 */
[----:B------:R-:W-:Y:S05]  /*0a80*/  @P0 BRA `(.L_x_19) ;  /* 0x0000000000040947 */ /* 0x000fea0003800000 */
[----:B------:R-:W-:-:S04]  /*0a90*/  DEPBAR.LE SB0, 0x0 ;  /* 0x000080000000791a */ /* 0x000fc80000000000 */
.L_x_19:
[----:B------:R-:W-:Y:S05]  /*0aa0*/  WARPSYNC.ALL ;  /* 0x0000000000007948 */ /* 0x000fea0003800000 */
[----:B------:R-:W-:Y:S01]  /*0ab0*/  NOP ;  /* 0x0000000000007918 */ /* 0x000fe20000000000 */
[----:B---3--:R-:W-:Y:S06]  /*0ac0*/  BAR.SYNC.DEFER_BLOCKING 0x0 ;  /* 0x0000000000007b1d */ /* 0x008fec0000010000 */
[----:B------:R-:W-:Y:S02]  /*0ad0*/  BSSY.RECONVERGENT B1, `(.L_x_20) ;  /* 0x000000b000017945 */ /* 0x000fe40003800200 */
[----:B------:R-:W-:Y:S06]  /*0ae0*/  BAR.SYNC.DEFER_BLOCKING 0x0 ;  /* 0x0000000000007b1d */ /* 0x000fec0000010000 */
[----:B------:R3:W-:Y:S01]  /*0af0*/  @!P0 STS [R7], RZ ;  /* 0x000000ff07008388 */ /* 0x0007e20000000800 */
[----:B------:R-:W-:Y:S01]  /*0b00*/  NOP ;  /* 0x0000000000007918 */ /* 0x000fe20000000000 */
[----:B------:R-:W-:Y:S05]  /*0b10*/  @P3 BRA `(.L_x_21) ;  /* 0x0000000000183947 */ /* 0x000fea0003800000 */
[----:B--2---:R-:W2:Y:S01]  /*0b20*/  LDS R4, [UR8+0x8] ;  /* 0x00000808ff047984 */ /* 0x004ea20008000800 */
[----:B------:R-:W4:Y:S01]  /*0b30*/  LDC.64 R8, c[0x0][0x388] ;  /* 0x0000e200ff087b82 */ /* 0x000f220000000a00 */
[----:B------:R-:W-:Y:S02]  /*0b40*/  IMAD.MOV.U32 R5, RZ, RZ, 0x70 ;  /* 0x00000070ff057424 */ /* 0x000fe400078e00ff */
[----:B----4-:R4:W-:Y:S03]  /*0b50*/  STS.64 [UR8], R8 ;  /* 0x00000008ff007988 */ /* 0x0109e60008000a08 */
[----:B--2---:R-:W-:-:S05]  /*0b60*/  LOP3.LUT R4, R4, 0x10, R5, 0xd8, !PT ;  /* 0x0000001004047812 */ /* 0x004fca00078ed805 */
[----:B------:R4:W-:Y:S02]  /*0b70*/  STS [UR8+0x8], R4 ;  /* 0x00000804ff007988 */ /* 0x0009e40008000808 */
.L_x_21:
[----:B--2---:R-:W-:Y:S05]  /*0b80*/  BSYNC.RECONVERGENT B1 ;  /* 0x0000000000017941 */ /* 0x004fea0003800200 */
.L_x_20:
[----:B------:R-:W-:Y:S04]  /*0b90*/  BSSY.RECONVERGENT B1, `(.L_x_22) ;  /* 0x000000a000017945 */ /* 0x000fe80003800200 */
[----:B------:R-:W-:Y:S05]  /*0ba0*/  @P3 BRA `(.L_x_23) ;  /* 0x0000000000203947 */ /* 0x000fea0003800000 */
[----:B----4-:R-:W2:Y:S01]  /*0bb0*/  LDS R4, [UR8+0x34] ;  /* 0x00003408ff047984 */ /* 0x010ea20008000800 */
[----:B------:R-:W-:Y:S02]  /*0bc0*/  IMAD.MOV.U32 R9, RZ, RZ, 0x3f000000 ;  /* 0x3f000000ff097424 */ /* 0x000fe400078e00ff */
[----:B------:R-:W-:Y:S01]  /*0bd0*/  @!P3 IMAD.MOV.U32 R5, RZ, RZ, 0x7f ;  /* 0x0000007fff05b424 */ /* 0x000fe200078e00ff */
[----:B------:R-:W4:Y:S02]  /*0be0*/  @!P3 LDS R8, [UR8+0x38] ;  /* 0x00003808ff08b984 */ /* 0x000f240008000800 */
[----:B--2---:R-:W-:Y:S02]  /*0bf0*/  LOP3.LUT R4, R4, 0xff000000, R9, 0xb8, !PT ;  /* 0xff00000004047812 */ /* 0x004fe400078eb809 */
[----:B----4-:R-:W-:-:S03]  /*0c00*/  @!P3 LOP3.LUT R5, R8, 0xff, R5, 0xb8, !PT ;  /* 0x000000ff0805b812 */ /* 0x010fc600078eb805 */
[----:B------:R2:W-:Y:S04]  /*0c10*/  STS [UR8+0x34], R4 ;  /* 0x00003404ff007988 */ /* 0x0005e80008000808 */
[----:B------:R2:W-:Y:S02]  /*0c20*/  @!P3 STS [UR8+0x38], R5 ;  /* 0x00003805ff00b988 */ /* 0x0005e40008000808 */
.L_x_23:
[----:B------:R-:W-:Y:S05]  /*0c30*/  BSYNC.RECONVERGENT B1 ;  /* 0x0000000000017941 */ /* 0x000fea0003800200 */
.L_x_22:
[----:B------:R-:W-:Y:S04]  /*0c40*/  BSSY.RECONVERGENT B1, `(.L_x_24) ;  /* 0x0000004000017945 */ /* 0x000fe80003800200 */
[----:B------:R-:W-:Y:S05]  /*0c50*/  @P3 BRA `(.L_x_25) ;  /* 0x0000000000083947 */ /* 0x000fea0003800000 */
[----:B------:R5:W-:Y:S04]  /*0c60*/  STS [UR8+0x24], R11 ;  /* 0x0000240bff007988 */ /* 0x000be80008000808 */
[----:B------:R5:W-:Y:S02]  /*0c70*/  STS [UR8+0x20], R3 ;  /* 0x00002003ff007988 */ /* 0x000be40008000808 */
.L_x_25:
[----:B------:R-:W-:Y:S05]  /*0c80*/  BSYNC.RECONVERGENT B1 ;  /* 0x0000000000017941 */ /* 0x000fea0003800200 */
.L_x_24:
[----:B------:R-:W-:Y:S04]  /*0c90*/  BSSY.RECONVERGENT B1, `(.L_x_26) ;  /* 0x000000e000017945 */ /* 0x000fe80003800200 */
[----:B------:R-:W-:Y:S05]  /*0ca0*/  @P3 BRA `(.L_x_27) ;  /* 0x0000000000303947 */ /* 0x000fea0003800000 */
[----:B--2---:R-:W2:Y:S01]  /*0cb0*/  LDS R5, [UR8+0x34] ;  /* 0x00003408ff057984 */ /* 0x004ea20008000800 */
[----:B----4-:R-:W4:Y:S03]  /*0cc0*/  LDC.64 R8, c[0x0][0x3b0] ;  /* 0x0000ec00ff087b82 */ /* 0x010f260000000a00 */
[----:B------:R-:W3:Y:S01]  /*0cd0*/  LDS R4, [UR8+0x1c] ;  /* 0x00001c08ff047984 */ /* 0x000ee20008000800 */
[C---:B----4-:R-:W-:Y:S01]  /*0ce0*/  SHF.L.U64.HI R9, R8.reuse, 0x1, R9 ;  /* 0x0000000108097819 */ /* 0x050fe20000010209 */
[----:B------:R-:W-:-:S03]  /*0cf0*/  IMAD.SHL.U32 R8, R8, 0x2, RZ ;  /* 0x0000000208087824 */ /* 0x000fc600078e00ff */
[--C-:B-----5:R-:W-:Y:S02]  /*0d00*/  SHF.R.U32.HI R11, RZ, 0x4, R9.reuse ;  /* 0x00000004ff0b7819 */ /* 0x120fe40000011609 */
[----:B------:R-:W-:-:S05]  /*0d10*/  SHF.R.U64 R8, R8, 0x4, R9 ;  /* 0x0000000408087819 */ /* 0x000fca0000001209 */
[----:B------:R4:W-:Y:S01]  /*0d20*/  STS [UR8+0xc], R8 ;  /* 0x00000c08ff007988 */ /* 0x0009e20008000808 */
[----:B--2---:R-:W-:Y:S02]  /*0d30*/  LOP3.LUT R5, R5, 0x7, RZ, 0xb8, !PT ;  /* 0x0000000705057812 */ /* 0x004fe400078eb8ff */
[----:B---3--:R-:W-:-:S03]  /*0d40*/  LOP3.LUT R4, R4, 0xf, R11, 0xb8, !PT ;  /* 0x0000000f04047812 */ /* 0x008fc600078eb80b */
[----:B------:R4:W-:Y:S04]  /*0d50*/  STS [UR8+0x34], R5 ;  /* 0x00003405ff007988 */ /* 0x0009e80008000808 */
[----:B------:R4:W-:Y:S02]  /*0d60*/  STS [UR8+0x1c], R4 ;  /* 0x00001c04ff007988 */ /* 0x0009e40008000808 */
.L_x_27:
[----:B------:R-:W-:Y:S05]  /*0d70*/  BSYNC.RECONVERGENT B1 ;  /* 0x0000000000017941 */ /* 0x000fea0003800200 */
.L_x_26:
[----:B------:R-:W-:Y:S04]  /*0d80*/  BSSY.RECONVERGENT B2, `(.L_x_28) ;  /* 0x000001a000027945 */ /* 0x000fe80003800200 */
[----:B------:R-:W-:Y:S04]  /*0d90*/  BSSY.RELIABLE B1, `(.L_x_29) ;  /* 0x0000015000017945 */ /* 0x000fe80003800100 */
[----:B------:R-:W-:Y:S05]  /*0da0*/  @P3 BRA `(.L_x_30) ;  /* 0x0000000000203947 */ /* 0x000fea0003800000 */
[----:B--2-4-:R-:W2:Y:S02]  /*0db0*/  LDS R4, [UR8+0x34] ;  /* 0x00003408ff047984 */ /* 0x014ea40008000800 */
[----:B--2---:R-:W-:-:S05]  /*0dc0*/  LOP3.LUT R4, R4, 0x38, RZ, 0xb8, !PT ;  /* 0x0000003804047812 */ /* 0x004fca00078eb8ff */
[----:B------:R2:W-:Y:S01]  /*0dd0*/  STS [UR8+0x34], R4 ;  /* 0x00003404ff007988 */ /* 0x0005e20008000808 */
[----:B------:R-:W-:Y:S05]  /*0de0*/  @P3 BRA `(.L_x_31) ;  /* 0x0000000000203947 */ /* 0x000fea0003800000 */
[----:B--2---:R-:W2:Y:S01]  /*0df0*/  LDS R4, [UR8+0x8] ;  /* 0x00000808ff047984 */ /* 0x004ea20008000800 */
[----:B------:R-:W-:-:S05]  /*0e00*/  IMAD.MOV.U32 R5, RZ, RZ, 0x780 ;  /* 0x00000780ff057424 */ /* 0x000fca00078e00ff */
[----:B--2---:R-:W-:-:S05]  /*0e10*/  LOP3.LUT R4, R4, 0x500, R5, 0xd8, !PT ;  /* 0x0000050004047812 */ /* 0x004fca00078ed805 */
[----:B------:R2:W-:Y:S02]  /*0e20*/  STS [UR8+0x8], R4 ;  /* 0x00000804ff007988 */ /* 0x0005e40008000808 */
.L_x_30:
[----:B------:R-:W-:Y:S05]  /*0e30*/  @P3 BRA `(.L_x_32) ;  /* 0x0000000000283947 */ /* 0x000fea0003800000 */
[----:B--2-4-:R-:W2:Y:S02]  /*0e40*/  LDS R4, [UR8+0x8] ;  /* 0x00000808ff047984 */ /* 0x014ea40008000800 */
[----:B--2---:R-:W-:-:S05]  /*0e50*/  LOP3.LUT R4, R4, 0x1800, RZ, 0xb8, !PT ;  /* 0x0000180004047812 */ /* 0x004fca00078eb8ff */
[----:B------:R4:W-:Y:S02]  /*0e60*/  STS [UR8+0x8], R4 ;  /* 0x00000804ff007988 */ /* 0x0009e40008000808 */
.L_x_31:
[----:B------:R-:W-:Y:S05]  /*0e70*/  @P3 BREAK.RELIABLE B1 ;  /* 0x0000000000013942 */ /* 0x000fea0003800100 */
[----:B------:R-:W-:Y:S05]  /*0e80*/  @P3 BRA `(.L_x_33) ;  /* 0x0000000000243947 */ /* 0x000fea0003800000 */
[----:B--2-4-:R-:W2:Y:S01]  /*0e90*/  LDS R4, [UR8+0x8] ;  /* 0x00000808ff047984 */ /* 0x014ea20008000800 */
[----:B------:R-:W-:-:S05]  /*0ea0*/  IMAD.MOV.U32 R5, RZ, RZ, 0x6000 ;  /* 0x00006000ff057424 */ /* 0x000fca00078e00ff */
[----:B--2---:R-:W-:-:S04]  /*0eb0*/  LOP3.LUT R4, R4, 0x6000, R5, 0xd8, !PT ;  /* 0x0000600004047812 */ /* 0x004fc800078ed805 */
[----:B------:R-:W-:-:S05]  /*0ec0*/  LOP3.LUT R4, R4, 0x400000, RZ, 0xb8, !PT ;  /* 0x0040000004047812 */ /* 0x000fca00078eb8ff */
[----:B------:R2:W-:Y:S02]  /*0ed0*/  STS [UR8+0x8], R4 ;  /* 0x00000804ff007988 */ /* 0x0005e40008000808 */
.L_x_32:
[----:B------:R-:W-:Y:S05]  /*0ee0*/  BSYNC.RELIABLE B1 ;  /* 0x0000000000017941 */ /* 0x000fea0003800100 */
.L_x_29:
[----:B--2-4-:R-:W2:Y:S02]  /*0ef0*/  @!P3 LDS R4, [UR8+0x8] ;  /* 0x00000808ff04b984 */ /* 0x014ea40008000800 */
[----:B--2---:R-:W-:-:S05]  /*0f00*/  @!P3 LOP3.LUT R4, R4, 0x8000, RZ, 0xb8, !PT ;  /* 0x000080000404b812 */ /* 0x004fca00078eb8ff */
[----:B------:R2:W-:Y:S02]  /*0f10*/  @!P3 STS [UR8+0x8], R4 ;  /* 0x00000804ff00b988 */ /* 0x0005e40008000808 */
.L_x_33:
[----:B------:R-:W-:Y:S05]  /*0f20*/  BSYNC.RECONVERGENT B2 ;  /* 0x0000000000027941 */ /* 0x000fea0003800200 */
.L_x_28:
[----:B------:R-:W-:Y:S05]  /*0f30*/  WARPSYNC.ALL ;  /* 0x0000000000007948 */ /* 0x000fea0003800000 */
[----:B------:R-:W-:Y:S01]  /*0f40*/  NOP ;  /* 0x0000000000007918 */ /* 0x000fe20000000000 */
[----:B------:R-:W-:-:S04]  /*0f50*/  UIADD3 UR5, UPT, UPT, UR4, 0x80, URZ ;  /* 0x0000008004057890 */ /* 0x000fc8000fffe0ff */
[----:B------:R-:W-:-:S04]  /*0f60*/  UIADD3 UR32, UP0, UPT, UR5, UR14, URZ ;  /* 0x0000000e05207290 */ /* 0x000fc8000ff1e0ff */
[----:B------:R-:W-:Y:S01]  /*0f70*/  ULEA.HI.X.SX32 UR33, UR5, UR15, 0x1, UP0 ;  /* 0x0000000f05217291 */ /* 0x000fe200080f0eff */
[----:B------:R-:W-:Y:S11]  /*0f80*/  @P0 BRA `(.L_x_34) ;  /* 0x0000000000300947 */ /* 0x000ff60003800000 */
[----:B--2-4-:R-:W2:Y:S01]  /*0f90*/  S2R R4, SR_LANEID ;  /* 0x0000000000047919 */ /* 0x014ea20000000000 */
[----:B------:R-:W-:Y:S05]  /*0fa0*/  WARPSYNC.ALL ;  /* 0x0000000000007948 */ /* 0x000fea0003800000 */
[----:B------:R-:W-:Y:S01]  /*0fb0*/  NOP ;  /* 0x0000000000007918 */ /* 0x000fe20000000000 */
[----:B--2---:R-:W-:-:S05]  /*0fc0*/  IMAD.SHL.U32 R8, R4, 0x4, RZ ;  /* 0x0000000404087824 */ /* 0x004fca00078e00ff */
[----:B------:R-:W2:Y:S01]  /*0fd0*/  LDS R9, [R8+UR8] ;  /* 0x0000000808097984 */ /* 0x000ea20008000800 */
[----:B------:R-:W-:-:S05]  /*0fe0*/  IADD3 R4, P1, PT, R8, UR32, RZ ;  /* 0x0000002008047c10 */ /* 0x000fca000ff3e0ff */
[----:B------:R-:W-:-:S05]  /*0ff0*/  IMAD.X R5, RZ, RZ, UR33, P1 ;  /* 0x00000021ff057e24 */ /* 0x000fca00088e06ff */
[----:B--2---:R2:W4:Y:S01]  /*1000*/  ATOMG.E.EXCH.STRONG.GPU PT, RZ, [R4], R9 ;  /* 0x0000000904ff73a8 */ /* 0x00452200041ee100 */
[----:B------:R-:W-:-:S04]  /*1010*/  DEPBAR {5,4,3,2,1,0} ;  /* 0x0000003f0000791a */ /* 0x000fc80000000000 */
[----:B------:R-:W3:Y:S02]  /*1020*/  CCTL.E.C.LDCU.IV.DEEP [UR32] ;  /* 0x0000000020007540 */ /* 0x000ee40009c08000 */
[----:B---3--:R2:W-:Y:S01]  /*1030*/  UTMACCTL.IV [UR32] ;  /* 0x00000000200079b9 */ /* 0x0085e20008000000 */
[----:B------:R-:W-:Y:S01]  /*1040*/  NOP ;  /* 0x0000000000007918 */ /* 0x000fe20000000000 */
.L_x_34:
[----:B------:R-:W-:Y:S05]  /*1050*/  @P0 BRA `(.L_x_35) ;  /* 0x00000000000c0947 */ /* 0x000fea0003800000 */
[----:B------:R0:W-:Y:S01]  /*1060*/  UTMACMDFLUSH ;  /* 0x00000000000079b7 */ /* 0x0001e20000000000 */
[----:B------:R-:W-:Y:S05]  /*1070*/  @P0 BRA `(.L_x_35) ;  /* 0x0000000000040947 */ /* 0x000fea0003800000 */
[----:B------:R-:W-:-:S04]  /*1080*/  DEPBAR.LE SB0, 0x0 ;  /* 0x000080000000791a */ /* 0x000fc80000000000 */
.L_x_35:
[----:B------:R-:W-:Y:S05]  /*1090*/  WARPSYNC.ALL ;  /* 0x0000000000007948 */ /* 0x000fea0003800000 */
[----:B------:R-:W-:Y:S01]  /*10a0*/  NOP ;  /* 0x0000000000007918 */ /* 0x000fe20000000000 */
[----:B----4-:R-:W-:Y:S06]  /*10b0*/  BAR.SYNC.DEFER_BLOCKING 0x0 ;  /* 0x0000000000007b1d */ /* 0x010fec0000010000 */
[----:B------:R-:W-:Y:S02]  /*10c0*/  BSSY.RECONVERGENT B2, `(.L_x_36) ;  /* 0x000000b000027945 */ /* 0x000fe40003800200 */
[----:B------:R-:W-:Y:S06]  /*10d0*/  BAR.SYNC.DEFER_BLOCKING 0x0 ;  /* 0x0000000000007b1d */ /* 0x000fec0000010000 */
[----:B------:R4:W-:Y:S01]  /*10e0*/  @!P0 STS [R7], RZ ;  /* 0x000000ff07008388 */ /* 0x0009e20000000800 */
[----:B------:R-:W-:Y:S01]  /*10f0*/  NOP ;  /* 0x0000000000007918 */ /* 0x000fe20000000000 */
[----:B------:R-:W-:Y:S05]  /*1100*/  @P3 BRA `(.L_x_37) ;  /* 0x0000000000183947 */ /* 0x000fea0003800000 */
[----:B--2---:R-:W2:Y:S01]  /*1110*/  LDS R4, [UR8+0x8] ;  /* 0x00000808ff047984 */ /* 0x004ea20008000800 */
[----:B------:R-:W3:Y:S01]  /*1120*/  LDC.64 R8, c[0x0][0x390] ;  /* 0x0000e400ff087b82 */ /* 0x000ee20000000a00 */
[----:B------:R-:W-:Y:S02]  /*1130*/  IMAD.MOV.U32 R5, RZ, RZ, 0x70 ;  /* 0x00000070ff057424 */ /* 0x000fe400078e00ff */
[----:B---3--:R3:W-:Y:S03]  /*1140*/  STS.64 [UR8], R8 ;  /* 0x00000008ff007988 */ /* 0x0087e60008000a08 */
[----:B--2---:R-:W-:-:S05]  /*1150*/  LOP3.LUT R4, R4, 0x10, R5, 0xd8, !PT ;  /* 0x0000001004047812 */ /* 0x004fca00078ed805 */
[----:B------:R3:W-:Y:S02]  /*1160*/  STS [UR8+0x8], R4 ;  /* 0x00000804ff007988 */ /* 0x0007e40008000808 */
.L_x_37:
[----:B--2---:R-:W-:Y:S05]  /*1170*/  BSYNC.RECONVERGENT B2 ;  /* 0x0000000000027941 */ /* 0x004fea0003800200 */
.L_x_36:
[----:B------:R-:W-:Y:S04]  /*1180*/  BSSY.RECONVERGENT B3, `(.L_x_38) ;  /* 0x0000011000037945 */ /* 0x000fe80003800200 */
[----:B------:R-:W-:Y:S04]  /*1190*/  BSSY.RELIABLE B2, `(.L_x_39) ;  /* 0x000000e000027945 */ /* 0x000fe80003800100 */
[----:B------:R-:W-:Y:S05]  /*11a0*/  @P3 BRA `(.L_x_40) ;  /* 0x0000000000243947 */ /* 0x000fea0003800000 */
[----:B---3--:R-:W2:Y:S01]  /*11b0*/  LDS R4, [UR8+0x34] ;  /* 0x00003408ff047984 */ /* 0x008ea20008000800 */
[----:B------:R-:W-:-:S05]  /*11c0*/  IMAD.MOV.U32 R5, RZ, RZ, 0x3f000000 ;  /* 0x3f000000ff057424 */ /* 0x000fca00078e00ff */
[----:B--2---:R-:W-:-:S05]  /*11d0*/  LOP3.LUT R4, R4, 0xff000000, R5, 0xb8, !PT ;  /* 0xff00000004047812 */ /* 0x004fca00078eb805 */
[----:B------:R2:W-:Y:S01]  /*11e0*/  STS [UR8+0x34], R4 ;  /* 0x00003404ff007988 */ /* 0x0005e20008000808 */
[----:B------:R-:W-:Y:S05]  /*11f0*/  @P3 BRA `(.L_x_41) ;  /* 0x00000000001c3947 */ /* 0x000fea0003800000 */
[----:B--2---:R-:W2:Y:S01]  /*1200*/  LDS R4, [UR8+0x38] ;  /* 0x00003808ff047984 */ /* 0x004ea20008000800 */
[----:B------:R-:W-:-:S05]  /*1210*/  IMAD.MOV.U32 R5, RZ, RZ, 0x3f ;  /* 0x0000003fff057424 */ /* 0x000fca00078e00ff */
[----:B--2---:R-:W-:-:S05]  /*1220*/  LOP3.LUT R4, R4, 0xff, R5, 0xb8, !PT ;  /* 0x000000ff04047812 */ /* 0x004fca00078eb805 */
[----:B------:R2:W-:Y:S02]  /*1230*/  STS [UR8+0x38], R4 ;  /* 0x00003804ff007988 */ /* 0x0005e40008000808 */
.L_x_40:
[----:B------:R-:W-:Y:S05]  /*1240*/  @P3 BREAK.RELIABLE B2 ;  /* 0x0000000000023942 */ /* 0x000fea0003800100 */
[----:B------:R-:W-:Y:S05]  /*1250*/  @P3 BRA `(.L_x_42) ;  /* 0x00000000000c3947 */ /* 0x000fea0003800000 */
[----:B------:R2:W-:Y:S02]  /*1260*/  STS [UR8+0x20], R3 ;  /* 0x00002003ff007988 */ /* 0x0005e40008000808 */
.L_x_41:
[----:B------:R-:W-:Y:S05]  /*1270*/  BSYNC.RELIABLE B2 ;  /* 0x0000000000027941 */ /* 0x000fea0003800100 */
.L_x_39:
[----:B------:R2:W-:Y:S02]  /*1280*/  @!P3 STS [UR8+0x24], R2 ;  /* 0x00002402ff00b988 */ /* 0x0005e40008000808 */
.L_x_42:
[----:B------:R-:W-:Y:S05]  /*1290*/  BSYNC.RECONVERGENT B3 ;  /* 0x0000000000037941 */ /* 0x000fea0003800200 */
.L_x_38:
[----:B------:R-:W-:Y:S05]  /*12a0*/  WARPSYNC.ALL ;  /* 0x0000000000007948 */ /* 0x000fea0003800000 */
[----:B------:R-:W-:Y:S01]  /*12b0*/  NOP ;  /* 0x0000000000007918 */ /* 0x000fe20000000000 */
[----:B------:R-:W-:Y:S04]  /*12c0*/  BSSY.RECONVERGENT B3, `(.L_x_43) ;  /* 0x000000e000037945 */ /* 0x000fe80003800200 */
[----:B------:R-:W-:Y:S05]  /*12d0*/  @P3 BRA `(.L_x_44) ;  /* 0x0000000000303947 */ /* 0x000fea0003800000 */
[----:B--2--5:R-:W2:Y:S01]  /*12e0*/  LDS R3, [UR8+0x34] ;  /* 0x00003408ff037984 */ /* 0x024ea20008000800 */
[----:B---3--:R-:W3:Y:S03]  /*12f0*/  LDC.64 R4, c[0x0][0x3b8] ;  /* 0x0000ee00ff047b82 */ /* 0x008ee60000000a00 */
[----:B------:R-:W5:Y:S01]  /*1300*/  LDS R2, [UR8+0x1c] ;  /* 0x00001c08ff027984 */ /* 0x000f620008000800 */
[C---:B---3--:R-:W-:Y:S01]  /*1310*/  SHF.L.U64.HI R5, R4.reuse, 0x1, R5 ;  /* 0x0000000104057819 */ /* 0x048fe20000010205 */
[----:B------:R-:W-:-:S03]  /*1320*/  IMAD.SHL.U32 R4, R4, 0x2, RZ ;  /* 0x0000000204047824 */ /* 0x000fc600078e00ff */
[--C-:B----4-:R-:W-:Y:S02]  /*1330*/  SHF.R.U32.HI R7, RZ, 0x4, R5.reuse ;  /* 0x00000004ff077819 */ /* 0x110fe40000011605 */
[----:B------:R-:W-:-:S05]  /*1340*/  SHF.R.U64 R4, R4, 0x4, R5 ;  /* 0x0000000404047819 */ /* 0x000fca0000001205 */
[----:B------:R3:W-:Y:S01]  /*1350*/  STS [UR8+0xc], R4 ;  /* 0x00000c04ff007988 */ /* 0x0007e20008000808 */
[----:B--2---:R-:W-:Y:S02]  /*1360*/  LOP3.LUT R3, R3, 0x7, RZ, 0xb8, !PT ;  /* 0x0000000703037812 */ /* 0x004fe400078eb8ff */
[----:B-----5:R-:W-:-:S03]  /*1370*/  LOP3.LUT R2, R2, 0xf, R7, 0xb8, !PT ;  /* 0x0000000f02027812 */ /* 0x020fc600078eb807 */
[----:B------:R3:W-:Y:S04]  /*1380*/  STS [UR8+0x34], R3 ;  /* 0x00003403ff007988 */ /* 0x0007e80008000808 */
[----:B------:R3:W-:Y:S02]  /*1390*/  STS [UR8+0x1c], R2 ;  /* 0x00001c02ff007988 */ /* 0x0007e40008000808 */
.L_x_44:
[----:B------:R-:W-:Y:S05]  /*13a0*/  BSYNC.RECONVERGENT B3 ;  /* 0x0000000000037941 */ /* 0x000fea0003800200 */
.L_x_43:
[----:B------:R-:W-:Y:S04]  /*13b0*/  BSSY.RECONVERGENT B4, `(.L_x_45) ;  /* 0x000001a000047945 */ /* 0x000fe80003800200 */
[----:B------:R-:W-:Y:S04]  /*13c0*/  BSSY.RELIABLE B3, `(.L_x_46) ;  /* 0x0000015000037945 */ /* 0x000fe80003800100 */
[----:B------:R-:W-:Y:S05]  /*13d0*/  @P3 BRA `(.L_x_47) ;  /* 0x0000000000203947 */ /* 0x000fea0003800000 */
[----:B--23--:R-:W2:Y:S02]  /*13e0*/  LDS R2, [UR8+0x34] ;  /* 0x00003408ff027984 */ /* 0x00cea40008000800 */
[----:B--2---:R-:W-:-:S05]  /*13f0*/  LOP3.LUT R2, R2, 0x38, RZ, 0xb8, !PT ;  /* 0x0000003802027812 */ /* 0x004fca00078eb8ff */
[----:B------:R2:W-:Y:S01]  /*1400*/  STS [UR8+0x34], R2 ;  /* 0x00003402ff007988 */ /* 0x0005e20008000808 */
[----:B------:R-:W-:Y:S05]  /*1410*/  @P3 BRA `(.L_x_48) ;  /* 0x0000000000203947 */ /* 0x000fea0003800000 */
[----:B--2---:R-:W2:Y:S01]  /*1420*/  LDS R2, [UR8+0x8] ;  /* 0x00000808ff027984 */ /* 0x004ea20008000800 */
[----:B-----5:R-:W-:-:S05]  /*1430*/  IMAD.MOV.U32 R3, RZ, RZ, 0x780 ;  /* 0x00000780ff037424 */ /* 0x020fca00078e00ff */
[----:B--2---:R-:W-:-:S05]  /*1440*/  LOP3.LUT R2, R2, 0x500, R3, 0xd8, !PT ;  /* 0x0000050002027812 */ /* 0x004fca00078ed803 */
[----:B------:R2:W-:Y:S02]  /*1450*/  STS [UR8+0x8], R2 ;  /* 0x00000802ff007988 */ /* 0x0005e40008000808 */
.L_x_47:
[----:B------:R-:W-:Y:S05]  /*1460*/  @P3 BRA `(.L_x_49) ;  /* 0x0000000000283947 */ /* 0x000fea0003800000 */
[----:B--23--:R-:W2:Y:S02]  /*1470*/  LDS R2, [UR8+0x8] ;  /* 0x00000808ff027984 */ /* 0x00cea40008000800 */
[----:B--2---:R-:W-:-:S05]  /*1480*/  LOP3.LUT R2, R2, 0x1800, RZ, 0xb8, !PT ;  /* 0x0000180002027812 */ /* 0x004fca00078eb8ff */
[----:B------:R3:W-:Y:S02]  /*1490*/  STS [UR8+0x8], R2 ;  /* 0x00000802ff007988 */ /* 0x0007e40008000808 */
.L_x_48:
[----:B------:R-:W-:Y:S05]  /*14a0*/  @P3 BREAK.RELIABLE B3 ;  /* 0x0000000000033942 */ /* 0x000fea0003800100 */
[----:B------:R-:W-:Y:S05]  /*14b0*/  @P3 BRA `(.L_x_50) ;  /* 0x0000000000243947 */ /* 0x000fea0003800000 */
[----:B--23--:R-:W2:Y:S01]  /*14c0*/  LDS R2, [UR8+0x8] ;  /* 0x00000808ff027984 */ /* 0x00cea20008000800 */
[----:B-----5:R-:W-:-:S05]  /*14d0*/  IMAD.MOV.U32 R3, RZ, RZ, 0x6000 ;  /* 0x00006000ff037424 */ /* 0x020fca00078e00ff */
[----:B--2---:R-:W-:-:S04]  /*14e0*/  LOP3.LUT R2, R2, 0x6000, R3, 0xd8, !PT ;  /* 0x0000600002027812 */ /* 0x004fc800078ed803 */
[----:B------:R-:W-:-:S05]  /*14f0*/  LOP3.LUT R2, R2, 0x400000, RZ, 0xb8, !PT ;  /* 0x0040000002027812 */ /* 0x000fca00078eb8ff */
[----:B------:R2:W-:Y:S02]  /*1500*/  STS [UR8+0x8], R2 ;  /* 0x00000802ff007988 */ /* 0x0005e40008000808 */
.L_x_49:
[----:B------:R-:W-:Y:S05]  /*1510*/  BSYNC.RELIABLE B3 ;  /* 0x0000000000037941 */ /* 0x000fea0003800100 */
.L_x_46:
[----:B--23--:R-:W2:Y:S02]  /*1520*/  @!P3 LDS R2, [UR8+0x8] ;  /* 0x00000808ff02b984 */ /* 0x00cea40008000800 */
[----:B--2---:R-:W-:-:S05]  /*1530*/  @!P3 LOP3.LUT R2, R2, 0x8000, RZ, 0xb8, !PT ;  /* 0x000080000202b812 */ /* 0x004fca00078eb8ff */
[----:B------:R2:W-:Y:S02]  /*1540*/  @!P3 STS [UR8+0x8], R2 ;  /* 0x00000802ff00b988 */ /* 0x0005e40008000808 */
.L_x_50:
[----:B------:R-:W-:Y:S05]  /*1550*/  BSYNC.RECONVERGENT B4 ;  /* 0x0000000000047941 */ /* 0x000fea0003800200 */
.L_x_45:
[----:B------:R-:W-:Y:S05]  /*1560*/  WARPSYNC.ALL ;  /* 0x0000000000007948 */ /* 0x000fea0003800000 */
[----:B------:R-:W-:Y:S01]  /*1570*/  NOP ;  /* 0x0000000000007918 */ /* 0x000fe20000000000 */
[----:B------:R-:W-:-:S04]  /*1580*/  UIADD3 UR4, UPT, UPT, UR4, 0x100, URZ ;  /* 0x0000010004047890 */ /* 0x000fc8000fffe0ff */
[----:B------:R-:W-:-:S04]  /*1590*/  UIADD3 UR14, UP0, UPT, UR4, UR14, URZ ;  /* 0x0000000e040e7290 */ /* 0x000fc8000ff1e0ff */
[----:B------:R-:W-:Y:S01]  /*15a0*/  ULEA.HI.X.SX32 UR15, UR4, UR15, 0x1, UP0 ;  /* 0x0000000f040f7291 */ /* 0x000fe200080f0eff */
[----:B------:R-:W-:Y:S11]  /*15b0*/  @P0 BRA `(.L_x_51) ;  /* 0x0000000000300947 */ /* 0x000ff60003800000 */
[----:B--23--:R-:W2:Y:S01]  /*15c0*/  S2R R2, SR_LANEID ;  /* 0x0000000000027919 */ /* 0x00cea20000000000 */
[----:B------:R-:W-:Y:S05]  /*15d0*/  WARPSYNC.ALL ;  /* 0x0000000000007948 */ /* 0x000fea0003800000 */
[----:B------:R-:W-:Y:S01]  /*15e0*/  NOP ;  /* 0x0000000000007918 */ /* 0x000fe20000000000 */
[----:B--2---:R-:W-:-:S05]  /*15f0*/  IMAD.SHL.U32 R4, R2, 0x4, RZ ;  /* 0x0000000402047824 */ /* 0x004fca00078e00ff */
[----:B------:R-:W2:Y:S01]  /*1600*/  LDS R5, [R4+UR8] ;  /* 0x0000000804057984 */ /* 0x000ea20008000800 */
[----:B------:R-:W-:-:S05]  /*1610*/  IADD3 R2, P1, PT, R4, UR14, RZ ;  /* 0x0000000e04027c10 */ /* 0x000fca000ff3e0ff */
[----:B-----5:R-:W-:-:S05]  /*1620*/  IMAD.X R3, RZ, RZ, UR15, P1 ;  /* 0x0000000fff037e24 */ /* 0x020fca00088e06ff */
[----:B--2---:R2:W3:Y:S01]  /*1630*/  ATOMG.E.EXCH.STRONG.GPU PT, RZ, [R2], R5 ;  /* 0x0000000502ff73a8 */ /* 0x0044e200041ee100 */
[----:B------:R-:W-:-:S04]  /*1640*/  DEPBAR {5,4,3,2,1,0} ;  /* 0x0000003f0000791a */ /* 0x000fc80000000000 */
[----:B------:R-:W5:Y:S02]  /*1650*/  CCTL.E.C.LDCU.IV.DEEP [UR14] ;  /* 0x000000000e007540 */ /* 0x000f640009c08000 */
[----:B-----5:R2:W-:Y:S01]  /*1660*/  UTMACCTL.IV [UR14] ;  /* 0x000000000e0079b9 */ /* 0x0205e20008000000 */
[----:B------:R-:W-:Y:S01]  /*1670*/  NOP ;  /* 0x0000000000007918 */ /* 0x000fe20000000000 */
.L_x_51:
[----:B------:R-:W-:Y:S05]  /*1680*/  @P0 BRA `(.L_x_52) ;  /* 0x00000000000c0947 */ /* 0x000fea0003800000 */
[----:B------:R0:W-:Y:S01]  /*1690*/  UTMACMDFLUSH ;  /* 0x00000000000079b7 */ /* 0x0001e20000000000 */
[----:B------:R-:W-:Y:S05]  /*16a0*/  @P0 BRA `(.L_x_52) ;  /* 0x0000000000040947 */ /* 0x000fea0003800000 */
[----:B------:R-:W-:-:S04]  /*16b0*/  DEPBAR.LE SB0, 0x0 ;  /* 0x000080000000791a */ /* 0x000fc80000000000 */
.L_x_52:
[----:B------:R-:W-:Y:S05]  /*16c0*/  WARPSYNC.ALL ;  /* 0x0000000000007948 */ /* 0x000fea0003800000 */
[----:B------:R-:W-:Y:S01]  /*16d0*/  NOP ;  /* 0x0000000000007918 */ /* 0x000fe20000000000 */
[----:B---3--:R-:W-:Y:S01]  /*16e0*/  BAR.SYNC.DEFER_BLOCKING 0x0 ;  /* 0x0000000000007b1d */ /* 0x008fe20000010000 */
[----:B--2---:R-:W-:Y:S01]  /*16f0*/  SHF.R.U32.HI R2, RZ, 0x5, R0 ;  /* 0x00000005ff027819 */ /* 0x004fe20000011600 */
[----:B------:R-:W-:-:S03]  /*1700*/  UIADD3 UR7, UPT, UPT, UR8, 0x18020, URZ ;  /* 0x0001802008077890 */ /* 0x000fc6000fffe0ff */
[----:B------:R-:W-:Y:S01]  /*1710*/  R2UR UR9, R2 ;  /* 0x00000000020972ca */ /* 0x000fe200000e0000 */
[----:B------:R-:W-:Y:S01]  /*1720*/  VOTEU.ALL UP0, P3 ;  /* 0x0000000000ff7886 */ /* 0x000fe20001800000 */
[----:B------:R-:W-:Y:S01]  /*1730*/  UMOV UR4, 0x1 ;  /* 0x0000000100047882 */ /* 0x000fe20000000000 */
[----:B------:R-:W-:Y:S01]  /*1740*/  VOTEU.ALL UP1, P3 ;  /* 0x0000000000ff7886 */ /* 0x000fe20001820000 */
[----:B------:R-:W-:Y:S02]  /*1750*/  BSSY.RECONVERGENT B4, `(.L_x_53) ;  /* 0x0000018000047945 */ /* 0x000fe40003800200 */
[----:B------:R-:W-:-:S04]  /*1760*/  @!UP0 UIADD3 UR18, UPT, UPT, -UR4, 0x100000, URZ ;  /* 0x0010000004128890 */ /* 0x000fc8000fffe1ff */
[----:B------:R-:W-:Y:S02]  /*1770*/  @!UP0 USHF.L.U32 UR19, UR18, 0xb, URZ ;  /* 0x0000000b12138899 */ /* 0x000fe400080006ff */
[----:B------:R-:W-:Y:S02]  /*1780*/  @!UP0 USHF.L.U32 UR18, UR18, 0x1, URZ ;  /* 0x0000000112128899 */ /* 0x000fe400080006ff */
[----:B------:R-:W-:-:S04]  /*1790*/  @!UP0 UIADD3 UR4, UPT, UPT, -UR4, 0x100000, URZ ;  /* 0x0010000004048890 */ /* 0x000fc8000fffe1ff */
[----:B------:R-:W-:Y:S02]  /*17a0*/  @!UP0 USHF.L.U32 UR5, UR4, 0xb, URZ ;  /* 0x0000000b04058899 */ /* 0x000fe400080006ff */
[----:B------:R-:W-:Y:S01]  /*17b0*/  @!UP0 USHF.L.U32 UR4, UR4, 0x1, URZ ;  /* 0x0000000104048899 */ /* 0x000fe200080006ff */
[----:B------:R-:W-:Y:S01]  /*17c0*/  VOTEU.ALL UP0, P3 ;  /* 0x0000000000ff7886 */ /* 0x000fe20001800000 */
[----:B------:R-:W2:Y:S04]  /*17d0*/  FENCE.VIEW.ASYNC.S ;  /* 0x00000000000073c6 */ /* 0x000ea80000000000 */
[----:B--2---:R2:W3:Y:S06]  /*17e0*/  @!UP0 SYNCS.EXCH.64 URZ, [UR8+0x18000], UR18 ;  /* 0x0180001208ff85b2 */ /* 0x0044ec0008000100 */
[----:B------:R2:W3:Y:S02]  /*17f0*/  @!UP1 SYNCS.EXCH.64 URZ, [UR8+0x18020], UR4 ;  /* 0x0180200408ff95b2 */ /* 0x0004e40008000100 */
[----:B---3--:R-:W-:Y:S06]  /*1800*/  BAR.SYNC.DEFER_BLOCKING 0x0 ;  /* 0x0000000000007b1d */ /* 0x008fec0000010000 */
[----:B------:R-:W-:Y:S05]  /*1810*/  @P3 BRA `(.L_x_54) ;  /* 0x00000000002c3947 */ /* 0x000fea0003800000 */
[----:B--2---:R-:W-:Y:S02]  /*1820*/  UMOV UR4, 0x1 ;  /* 0x0000000100047882 */ /* 0x004fe40000000000 */
[----:B------:R-:W-:-:S04]  /*1830*/  UIADD3 UR18, UPT, UPT, -UR4, 0x100000, URZ ;  /* 0x0010000004127890 */ /* 0x000fc8000fffe1ff */
[----:B------:R-:W-:Y:S02]  /*1840*/  USHF.L.U32 UR19, UR18, 0xb, URZ ;  /* 0x0000000b12137899 */ /* 0x000fe400080006ff */
[----:B------:R-:W-:Y:S02]  /*1850*/  USHF.L.U32 UR18, UR18, 0x1, URZ ;  /* 0x0000000112127899 */ /* 0x000fe400080006ff */
[----:B------:R-:W-:-:S04]  /*1860*/  UIADD3 UR4, UPT, UPT, -UR4, 0x100000, URZ ;  /* 0x0010000004047890 */ /* 0x000fc8000fffe1ff */
[----:B------:R-:W-:Y:S02]  /*1870*/  USHF.L.U32 UR5, UR4, 0xb, URZ ;  /* 0x0000000b04057899 */ /* 0x000fe400080006ff */
[----:B------:R-:W-:Y:S01]  /*1880*/  USHF.L.U32 UR4, UR4, 0x1, URZ ;  /* 0x0000000104047899 */ /* 0x000fe200080006ff */
[----:B------:R-:W2:Y:S03]  /*1890*/  FENCE.VIEW.ASYNC.S ;  /* 0x00000000000073c6 */ /* 0x000ea60000000000 */
[----:B--2---:R3:W2:Y:S08]  /*18a0*/  SYNCS.EXCH.64 URZ, [UR8+0x18008], UR18 ;  /* 0x0180081208ff75b2 */ /* 0x0046b00008000100 */
[----:B------:R3:W4:Y:S02]  /*18b0*/  SYNCS.EXCH.64 URZ, [UR8+0x18028], UR4 ;  /* 0x0180280408ff75b2 */ /* 0x0007240008000100 */
[----:B---3--:R-:W-:Y:S01]  /*18c0*/  NOP ;  /* 0x0000000000007918 */ /* 0x008fe20000000000 */
.L_x_54:
[----:B--2---:R-:W-:Y:S05]  /*18d0*/  BSYNC.RECONVERGENT B4 ;  /* 0x0000000000047941 */ /* 0x004fea0003800200 */
.L_x_53:
[----:B----4-:R-:W-:Y:S01]  /*18e0*/  BAR.SYNC.DEFER_BLOCKING 0x0 ;  /* 0x0000000000007b1d */ /* 0x010fe20000010000 */
[----:B------:R-:W-:Y:S01]  /*18f0*/  USHF.L.U32 UR23, UR13, 0x6, URZ ;  /* 0x000000060d177899 */ /* 0x000fe200080006ff */
[----:B------:R-:W-:Y:S01]  /*1900*/  ISETP.GE.AND P0, PT, R6, 0x1, PT ;  /* 0x000000010600780c */ /* 0x000fe20003f06270 */
[----:B------:R-:W-:-:S03]  /*1910*/  USHF.L.U32 UR6, UR16, 0x6, URZ ;  /* 0x0000000610067899 */ /* 0x000fc600080006ff */
[----:B------:R-:W-:Y:S04]  /*1920*/  BSSY.RECONVERGENT B4, `(.L_x_55) ;  /* 0x000000d000047945 */ /* 0x000fe80003800200 */
[----:B------:R-:W-:Y:S05]  /*1930*/  @P3 BRA `(.L_x_56) ;  /* 0x00000000002c3947 */ /* 0x000fea0003800000 */
[----:B------:R-:W-:Y:S02]  /*1940*/  UMOV UR4, 0x1 ;  /* 0x0000000100047882 */ /* 0x000fe40000000000 */
[----:B------:R-:W-:-:S04]  /*1950*/  UIADD3 UR18, UPT, UPT, -UR4, 0x100000, URZ ;  /* 0x0010000004127890 */ /* 0x000fc8000fffe1ff */
[----:B------:R-:W-:Y:S02]  /*1960*/  USHF.L.U32 UR19, UR18, 0xb, URZ ;  /* 0x0000000b12137899 */ /* 0x000fe400080006ff */
[----:B------:R-:W-:Y:S02]  /*1970*/  USHF.L.U32 UR18, UR18, 0x1, URZ ;  /* 0x0000000112127899 */ /* 0x000fe400080006ff */
[----:B------:R-:W-:-:S04]  /*1980*/  UIADD3 UR4, UPT, UPT, -UR4, 0x100000, URZ ;  /* 0x0010000004047890 */ /* 0x000fc8000fffe1ff */
[----:B------:R-:W-:Y:S02]  /*1990*/  USHF.L.U32 UR5, UR4, 0xb, URZ ;  /* 0x0000000b04057899 */ /* 0x000fe400080006ff */
[----:B------:R-:W-:Y:S01]  /*19a0*/  USHF.L.U32 UR4, UR4, 0x1, URZ ;  /* 0x0000000104047899 */ /* 0x000fe200080006ff */
[----:B------:R-:W2:Y:S03]  /*19b0*/  FENCE.VIEW.ASYNC.S ;  /* 0x00000000000073c6 */ /* 0x000ea60000000000 */
[----:B--2---:R2:W3:Y:S08]  /*19c0*/  SYNCS.EXCH.64 URZ, [UR8+0x18010], UR18 ;  /* 0x0180101208ff75b2 */ /* 0x0044f00008000100 */
[----:B------:R2:W4:Y:S01]  /*19d0*/  SYNCS.EXCH.64 URZ, [UR8+0x18030], UR4 ;  /* 0x0180300408ff75b2 */ /* 0x0005220008000100 */
[----:B------:R-:W-:Y:S01]  /*19e0*/  NOP ;  /* 0x0000000000007918 */ /* 0x000fe20000000000 */
.L_x_56:
[----:B--2---:R-:W-:Y:S05]  /*19f0*/  BSYNC.RECONVERGENT B4 ;  /* 0x0000000000047941 */ /* 0x004fea0003800200 */
.L_x_55:
[----:B------:R-:W-:Y:S05]  /*1a00*/  @!P0 BRA `(.L_x_57) ;  /* 0x0000000c003c8947 */ /* 0x000fea0003800000 */
[----:B---34-:R-:W-:Y:S01]  /*1a10*/  BAR.SYNC.DEFER_BLOCKING 0x0 ;  /* 0x0000000000007b1d */ /* 0x018fe20000010000 */
[----:B------:R-:W-:Y:S01]  /*1a20*/  @!P3 IMAD.MOV.U32 R2, RZ, RZ, 0x8000 ;  /* 0x00008000ff02b424 */ /* 0x000fe200078e00ff */
[----:B------:R-:W-:Y:S01]  /*1a30*/  ELECT P1, URZ, PT ;  /* 0x0000000000ff782f */ /* 0x000fe20003820000 */
[----:B------:R-:W-:-:S03]  /*1a40*/  ULOP3.LUT UR4, UR9, 0x1, URZ, 0xc0, !UPT ;  /* 0x0000000109047892 */ /* 0x000fc6000f8ec0ff */
[C---:B------:R-:W-:Y:S02]  /*1a50*/  ISETP.LT.U32.AND P1, PT, R20.reuse, 0x40, P1 ;  /* 0x000000401400780c */ /* 0x040fe40000f21070 */
[----:B------:R-:W-:Y:S01]  /*1a60*/  ELECT P0, URZ, PT ;  /* 0x0000000000ff782f */ /* 0x000fe20003800000 */
[----:B------:R-:W-:Y:S02]  /*1a70*/  ULEA UR20, UR4, UR8, 0xd ;  /* 0x0000000804147291 */ /* 0x000fe4000f8e68ff */
[----:B------:R-:W-:Y:S01]  /*1a80*/  USHF.L.U32 UR22, UR4, 0x6, URZ ;  /* 0x0000000604167899 */ /* 0x000fe200080006ff */
[----:B------:R-:W-:Y:S01]  /*1a90*/  ISETP.LT.U32.AND P0, PT, R20, 0x20, P0 ;  /* 0x000000201400780c */ /* 0x000fe20000701070 */
[----:B------:R-:W-:Y:S01]  /*1aa0*/  UIADD3 UR16, UPT, UPT, UR8, 0xc000, URZ ;  /* 0x0000c00008107890 */ /* 0x000fe2000fffe0ff */
[----:B------:R-:W-:-:S05]  /*1ab0*/  UMOV UR18, UR6 ;  /* 0x0000000600127c82 */ /* 0x000fca0008000000 */
[----:B------:R-:W-:Y:S01]  /*1ac0*/  VOTEU.ANY UP0, P1 ;  /* 0x0000000000ff7886 */ /* 0x000fe20000800100 */
[----:B------:R2:W-:Y:S01]  /*1ad0*/  @!P3 SYNCS.ARRIVE.TRANS64 RZ, [UR8+0x18000], R2 ;  /* 0x01800002ffffb9a7 */ /* 0x0005e20008000008 */
[----:B------:R3:W-:Y:S06]  /*1ae0*/  MEMBAR.ALL.CTA ;  /* 0x0000000000007992 */ /* 0x0007ec0000008000 */
[----:B---3--:R-:W3:Y:S01]  /*1af0*/  FENCE.VIEW.ASYNC.S ;  /* 0x00000000000073c6 */ /* 0x008ee20000000000 */
[----:B------:R-:W-:Y:S01]  /*1b00*/  @UP0 UIADD3 UR21, UPT, UPT, UR8, 0x18000, URZ ;  /* 0x0001800008150890 */ /* 0x000fe2000fffe0ff */
[----:B---3--:R-:W-:Y:S01]  /*1b10*/  VOTEU.ANY UP0, P1 ;  /* 0x0000000000ff7886 */ /* 0x008fe20000800100 */
[----:B------:R-:W-:Y:S01]  /*1b20*/  VOTEU.ANY UP1, P0 ;  /* 0x0000000000ff7886 */ /* 0x000fe20000020100 */
[----:B------:R-:W-:-:S04]  /*1b30*/  VOTEU.ANY UP2, P0 ;  /* 0x0000000000ff7886 */ /* 0x000fc80000040100 */
[----:B------:R-:W-:Y:S01]  /*1b40*/  @UP1 UIADD3 UR17, UPT, UPT, UR8, 0x18000, URZ ;  /* 0x0001800008111890 */ /* 0x000fe2000fffe0ff */
[----:B------:R-:W-:Y:S01]  /*1b50*/  @UP1 UMOV UR19, URZ ;  /* 0x000000ff00131c82 */ /* 0x000fe20008000000 */
[----:B------:R-:W-:Y:S06]  /*1b60*/  BAR.SYNC.DEFER_BLOCKING 0x0 ;  /* 0x0000000000007b1d */ /* 0x000fec0000010000 */
[----:B------:R2:W-:Y:S01]  /*1b70*/  @UP0 UTMALDG.2D [UR20], [UR10] ;  /* 0x000000140a0005b4 */ /* 0x0005e20008008000 */
[----:B------:R-:W-:Y:S01]  /*1b80*/  UISETP.NE.U32.AND UP0, UPT, UR9, URZ, UPT ;  /* 0x000000ff0900728c */ /* 0x000fe2000bf05070 */
[----:B------:R-:W-:Y:S06]  /*1b90*/  BAR.SYNC.DEFER_BLOCKING 0x0 ;  /* 0x0000000000007b1d */ /* 0x000fec0000010000 */
[----:B------:R2:W-:Y:S02]  /*1ba0*/  @UP2 UTMALDG.2D [UR16], [UR32] ;  /* 0x00000010200025b4 */ /* 0x0005e40008008000 */
[----:B------:R-:W-:Y:S06]  /*1bb0*/  BAR.SYNC.DEFER_BLOCKING 0x0 ;  /* 0x0000000000007b1d */ /* 0x000fec0000010000 */
[----:B------:R-:W3:Y:S02]  /*1bc0*/  SYNCS.PHASECHK.TRANS64.TRYWAIT P0, [UR8+0x18000], RZ ;  /* 0x018000ffff0075a7 */ /* 0x000ee40008001108 */
[----:B--23--:R-:W-:Y:S05]  /*1bd0*/  @!P0 BRA `(.L_x_58) ;  /* 0x00000010006c8947 */ /* 0x00cfea0003800000 */
.L_x_74:
[----:B------:R-:W-:Y:S05]  /*1be0*/  BRA.U UP0, `(.L_x_59) ;  /* 0x0000000100c47547 */ /* 0x000fea000b800000 */
[----:B------:R-:W-:Y:S02]  /*1bf0*/  USHF.R.U32.HI UR18, URZ, 0x4, UR16 ;  /* 0x00000004ff127899 */ /* 0x000fe40008011610 */
[----:B------:R-:W-:Y:S02]  /*1c00*/  USHF.R.U32.HI UR16, URZ, 0x4, UR8 ;  /* 0x00000004ff107899 */ /* 0x000fe40008011608 */
[----:B------:R-:W-:Y:S02]  /*1c10*/  USGXT.U32 UR18, UR18, 0xe ;  /* 0x0000000e1212789a */ /* 0x000fe40008000000 */
[----:B------:R-:W-:Y:S02]  /*1c20*/  USGXT.U32 UR16, UR16, 0xe ;  /* 0x0000000e1010789a */ /* 0x000fe40008000000 */
[----:B------:R-:W-:Y:S02]  /*1c30*/  UIADD3 UR58, UP1, UPT, UR18, 0x80, URZ ;  /* 0x00000080123a7890 */ /* 0x000fe4000ff3e0ff */
[----:B------:R-:W-:Y:S01]  /*1c40*/  UIADD3 UR56, UP0, UPT, UR16, 0x2, URZ ;  /* 0x0000000210387890 */ /* 0x000fe2000ff1e0ff */
[----:B------:R-:W-:Y:S01]  /*1c50*/  UMOV UR4, URZ ;  /* 0x000000ff00047c82 */ /* 0x000fe20008000000 */
[----:B------:R-:W-:-:S02]  /*1c60*/  UMOV UR5, URZ ;  /* 0x000000ff00057c82 */ /* 0x000fc40008000000 */
[----:B------:R-:W-:Y:S02]  /*1c70*/  UIADD3.X UR57, UPT, UPT, UR4, 0x40004040, URZ, UP0, !UPT ;  /* 0x4000404004397890 */ /* 0x000fe400087fe4ff */
[----:B------:R-:W-:Y:S02]  /*1c80*/  UIADD3.X UR59, UPT, UPT, UR5, 0x40004040, URZ, UP1, !UPT ;  /* 0x40004040053b7890 */ /* 0x000fe40008ffe4ff */
[----:B------:R-:W-:Y:S02]  /*1c90*/  UIADD3.64 UR4, UPT, UPT, UR56, 0x2, URZ ;  /* 0x0000000238047897 */ /* 0x000fe4000fffe0ff */
[----:B------:R-:W-:Y:S02]  /*1ca0*/  UIADD3.64 UR34, UPT, UPT, UR58, 0x80, URZ ;  /* 0x000000803a227897 */ /* 0x000fe4000fffe0ff */
[----:B------:R-:W-:Y:S02]  /*1cb0*/  UIADD3.64 UR36, UPT, UPT, UR56, 0x4, URZ ;  /* 0x0000000438247897 */ /* 0x000fe4000fffe0ff */
[----:B------:R-:W-:-:S02]  /*1cc0*/  UIADD3.64 UR38, UPT, UPT, UR58, 0x100, URZ ;  /* 0x000001003a267897 */ /* 0x000fc4000fffe0ff */
[----:B------:R-:W-:Y:S02]  /*1cd0*/  UIADD3.64 UR40, UPT, UPT, UR56, 0x1fe, URZ ;  /* 0x000001fe38287897 */ /* 0x000fe4000fffe0ff */
[----:B------:R-:W-:Y:S02]  /*1ce0*/  UIADD3.64 UR42, UPT, UPT, UR58, 0x180, URZ ;  /* 0x000001803a2a7897 */ /* 0x000fe4000fffe0ff */
[----:B------:R-:W-:Y:S02]  /*1cf0*/  UIADD3.64 UR44, UPT, UPT, UR56, 0x200, URZ ;  /* 0x00000200382c7897 */ /* 0x000fe4000fffe0ff */
[----:B------:R-:W-:Y:S02]  /*1d00*/  UIADD3.64 UR46, UPT, UPT, UR58, 0x200, URZ ;  /* 0x000002003a2e7897 */ /* 0x000fe4000fffe0ff */
[----:B------:R-:W-:Y:S02]  /*1d10*/  UIADD3.64 UR48, UPT, UPT, UR56, 0x202, URZ ;  /* 0x0000020238307897 */ /* 0x000fe4000fffe0ff */
[----:B------:R-:W-:Y:S01]  /*1d20*/  UIADD3.64 UR50, UPT, UPT, UR58, 0x280, URZ ;  /* 0x000002803a327897 */ /* 0x000fe2000fffe0ff */
[----:B------:R-:W-:Y:S01]  /*1d30*/  UMOV UR24, 0x0 ;  /* 0x0000000000187882 */ /* 0x000fe20000000000 */
[----:B------:R-:W-:Y:S01]  /*1d40*/  UMOV UR25, 0x4110490 ;  /* 0x0411049000197882 */ /* 0x000fe20000000000 */
[----:B------:R-:W-:Y:S01]  /*1d50*/  UIADD3.64 UR52, UPT, UPT, UR56, 0x204, URZ ;  /* 0x0000020438347897 */ /* 0x000fe2000fffe0ff */
[----:B------:R-:W-:Y:S01]  /*1d60*/  UMOV UR17, 0x40004040 ;  /* 0x4000404000117882 */ /* 0x000fe20000000000 */
[----:B------:R-:W-:Y:S01]  /*1d70*/  UIADD3.64 UR54, UPT, UPT, UR58, 0x300, URZ ;  /* 0x000003003a367897 */ /* 0x000fe2000fffe0ff */
[----:B------:R-:W-:Y:S01]  /*1d80*/  UMOV UR19, 0x40004040 ;  /* 0x4000404000137882 */ /* 0x000fe20000000000 */
[----:B------:R-:W-:Y:S01]  /*1d90*/  UMOV UR20, 0x0 ;  /* 0x0000000000147882 */ /* 0x000fe20000000000 */
[----:B------:R-:W-:Y:S01]  /*1da0*/  UMOV UR21, 0x4110490 ;  /* 0x0411049000157882 */ /* 0x000fe20000000000 */
[----:B------:R-:W-:Y:S01]  /*1db0*/  UMOV UR28, 0x0 ;  /* 0x00000000001c7882 */ /* 0x000fe20000000000 */
[----:B------:R-:W-:Y:S01]  /*1dc0*/  UMOV UR29, 0x4110490 ;  /* 0x04110490001d7882 */ /* 0x000fe20000000000 */
[----:B------:R2:W-:Y:S01]  /*1dd0*/  UTCHMMA gdesc[UR16], gdesc[UR18], tmem[UR12], tmem[UR24], idesc[UR25], !UPT ;  /* 0x00ff1812100075ea */ /* 0x0005e2000f80000c */
[----:B------:R-:W-:Y:S01]  /*1de0*/  UMOV UR26, 0x0 ;  /* 0x00000000001a7882 */ /* 0x000fe20000000000 */
[----:B------:R-:W-:Y:S01]  /*1df0*/  UMOV UR27, 0x4110490 ;  /* 0x04110490001b7882 */ /* 0x000fe20000000000 */
[----:B------:R2:W-:Y:S01]  /*1e00*/  UTCHMMA gdesc[UR56], gdesc[UR58], tmem[UR12], tmem[UR20], idesc[UR21], UPT ;  /* 0x00ff143a380075ea */ /* 0x0005e2000b80000c */
        /* <DEDUP_REMOVED lines=12> */
[----:B------:R2:W-:Y:S01]  /*1ed0*/  UTCHMMA gdesc[UR48], gdesc[UR50], tmem[UR12], tmem[UR62], idesc[UR63], UPT ;  /* 0x00ff3e32300075ea */ /* 0x0005e2000b80000c */
[----:B------:R2:W-:Y:S01]  /*1ee0*/  UTCHMMA gdesc[UR52], gdesc[UR54], tmem[UR12], tmem[UR64], idesc[UR65], UPT ;  /* 0x00ff4036340075ea */ /* 0x0005e2000b80000c */
[----:B------:R-:W-:Y:S01]  /*1ef0*/  NOP ;  /* 0x0000000000007918 */ /* 0x000fe20000000000 */
.L_x_59:
[----:B------:R-:W-:Y:S01]  /*1f00*/  ELECT P0, URZ, PT ;  /* 0x0000000000ff782f */ /* 0x000fe20003800000 */
[----:B--2---:R-:W-:Y:S01]  /*1f10*/  UMOV UR4, UR7 ;  /* 0x0000000700047c82 */ /* 0x004fe20008000000 */
[----:B------:R-:W-:Y:S02]  /*1f20*/  UMOV UR5, URZ ;  /* 0x000000ff00057c82 */ /* 0x000fe40008000000 */
[----:B------:R-:W-:-:S13]  /*1f30*/  ISETP.LT.U32.AND P0, PT, R20, 0x20, P0 ;  /* 0x000000201400780c */ /* 0x000fda0000701070 */
[----:B------:R-:W-:Y:S01]  /*1f40*/  VOTEU.ANY UP0, P0 ;  /* 0x0000000000ff7886 */ /* 0x000fe20000000100 */
[----:B------:R-:W-:Y:S01]  /*1f50*/  VOTEU.ANY UP1, P0 ;  /* 0x0000000000ff7886 */ /* 0x000fe20000020100 */
[----:B------:R-:W-:-:S03]  /*1f60*/  ISETP.GE.U32.AND P0, PT, R6, 0x81, PT ;  /* 0x000000810600780c */ /* 0x000fc60003f06070 */
[----:B------:R-:W-:Y:S02]  /*1f70*/  @UP0 UMOV UR4, UR4 ;  /* 0x0000000400040c82 */ /* 0x000fe40008000000 */
[----:B------:R2:W-:Y:S01]  /*1f80*/  @UP1 UTCBAR [UR4], URZ ;  /* 0x000000ff040013e9 */ /* 0x0005e200080000ff */
[----:B------:R-:W-:Y:S06]  /*1f90*/  BAR.SYNC.DEFER_BLOCKING 0x0 ;  /* 0x0000000000007b1d */ /* 0x000fec0000010000 */
[----:B------:R-:W3:Y:S02]  /*1fa0*/  SYNCS.PHASECHK.TRANS64.TRYWAIT P1, [UR8+0x18020], RZ ;  /* 0x018020ffff0075a7 */ /* 0x000ee40008021108 */
[----:B--23--:R-:W-:Y:S05]  /*1fb0*/  @!P1 BRA `(.L_x_60) ;  /* 0x0000000c00809947 */ /* 0x00cfea0003800000 */
.L_x_75:
[----:B------:R-:W-:Y:S01]  /*1fc0*/  IMAD.MOV.U32 R2, RZ, RZ, RZ ;  /* 0x000000ffff027224 */ /* 0x000fe200078e00ff */
[----:B------:R-:W-:Y:S06]  /*1fd0*/  @!P0 BRA `(.L_x_57) ;  /* 0x0000000400c88947 */ /* 0x000fec0003800000 */
[----:B------:R-:W2:Y:S01]  /*1fe0*/  LDCU UR34, c[0x0][0x3a0] ;  /* 0x00007400ff2277ac */ /* 0x000ea20008000800 */
[----:B------:R-:W-:Y:S01]  /*1ff0*/  UMOV UR13, 0x1 ;  /* 0x00000001000d7882 */ /* 0x000fe20000000000 */
[----:B------:R-:W-:-:S05]  /*2000*/  UMOV UR7, 0x80 ;  /* 0x0000008000077882 */ /* 0x000fca0000000000 */
.L_x_64:
[----:B------:R-:W-:Y:S01]  /*2010*/  BAR.SYNC.DEFER_BLOCKING 0x0 ;  /* 0x0000000000007b1d */ /* 0x000fe20000010000 */
[----:B------:R-:W-:Y:S01]  /*2020*/  ULEA UR35, UR13, UR8, 0x3 ;  /* 0x000000080d237291 */ /* 0x000fe2000f8e18ff */
[----:B-----5:R-:W-:Y:S01]  /*2030*/  @!P3 IMAD.MOV.U32 R3, RZ, RZ, 0x8000 ;  /* 0x00008000ff03b424 */ /* 0x020fe200078e00ff */
[----:B------:R-:W-:Y:S01]  /*2040*/  ELECT P1, URZ, PT ;  /* 0x0000000000ff782f */ /* 0x000fe20003820000 */
[----:B------:R-:W-:-:S03]  /*2050*/  ULEA UR16, UR13, UR8, 0xe ;  /* 0x000000080d107291 */ /* 0x000fc6000f8e70ff */
[----:B------:R-:W-:Y:S01]  /*2060*/  ISETP.LT.U32.AND P1, PT, R20, 0x40, P1 ;  /* 0x000000401400780c */ /* 0x000fe20000f21070 */
[----:B------:R-:W-:Y:S01]  /*2070*/  ULOP3.LUT UR22, UR9, 0x1, URZ, 0xc0, !UPT ;  /* 0x0000000109167892 */ /* 0x000fe2000f8ec0ff */
[----:B------:R-:W-:-:S03]  /*2080*/  ELECT P0, URZ, PT ;  /* 0x0000000000ff782f */ /* 0x000fc60003800000 */
[----:B------:R-:W-:Y:S02]  /*2090*/  ULEA UR20, UR22, UR16, 0xd ;  /* 0x0000001016147291 */ /* 0x000fe4000f8e68ff */
[----:B------:R-:W-:Y:S01]  /*20a0*/  ULEA UR22, UR22, UR7, 0x6 ;  /* 0x0000000716167291 */ /* 0x000fe2000f8e30ff */
[----:B------:R-:W-:Y:S01]  /*20b0*/  ISETP.LT.U32.AND P0, PT, R20, 0x20, P0 ;  /* 0x000000201400780c */ /* 0x000fe20000701070 */
[----:B------:R-:W-:-:S04]  /*20c0*/  UIADD3 UR4, UPT, UPT, UR16, 0xc000, URZ ;  /* 0x0000c00010047890 */ /* 0x000fc8000fffe0ff */
[----:B------:R-:W-:Y:S01]  /*20d0*/  VOTEU.ANY UP0, P1 ;  /* 0x0000000000ff7886 */ /* 0x000fe20000800100 */
[----:B------:R3:W-:Y:S01]  /*20e0*/  @!P3 SYNCS.ARRIVE.TRANS64 RZ, [UR35+0x18000], R3 ;  /* 0x01800003ffffb9a7 */ /* 0x0007e20008000023 */
[----:B------:R4:W-:Y:S06]  /*20f0*/  MEMBAR.ALL.CTA ;  /* 0x0000000000007992 */ /* 0x0009ec0000008000 */
[----:B----4-:R-:W4:Y:S01]  /*2100*/  FENCE.VIEW.ASYNC.S ;  /* 0x00000000000073c6 */ /* 0x010f220000000000 */
[----:B------:R-:W-:Y:S01]  /*2110*/  @UP0 UIADD3 UR21, UPT, UPT, UR35, 0x18000, URZ ;  /* 0x0001800023150890 */ /* 0x000fe2000fffe0ff */
[----:B----4-:R-:W-:Y:S01]  /*2120*/  VOTEU.ANY UP0, P1 ;  /* 0x0000000000ff7886 */ /* 0x010fe20000800100 */
[----:B------:R-:W-:Y:S01]  /*2130*/  VOTEU.ANY UP1, P0 ;  /* 0x0000000000ff7886 */ /* 0x000fe20000020100 */
[----:B---3--:R-:W-:-:S04]  /*2140*/  IMAD.U32 R3, R2, -0x80000000, RZ ;  /* 0x8000000002037824 */ /* 0x008fc800078e00ff */
[----:B------:R-:W-:Y:S01]  /*2150*/  @UP1 UIADD3 UR5, UPT, UPT, UR35, 0x18000, URZ ;  /* 0x0001800023051890 */ /* 0x000fe2000fffe0ff */
[----:B------:R-:W-:Y:S01]  /*2160*/  VOTEU.ANY UP1, P0 ;  /* 0x0000000000ff7886 */ /* 0x000fe20000020100 */
[----:B------:R-:W-:Y:S06]  /*2170*/  BAR.SYNC.DEFER_BLOCKING 0x0 ;  /* 0x0000000000007b1d */ /* 0x000fec0000010000 */
[----:B------:R3:W-:Y:S01]  /*2180*/  @UP0 UTMALDG.2D [UR20], [UR10] ;  /* 0x000000140a0005b4 */ /* 0x0007e20008008000 */
[----:B------:R-:W-:Y:S01]  /*2190*/  UISETP.NE.U32.AND UP0, UPT, UR9, URZ, UPT ;  /* 0x000000ff0900728c */ /* 0x000fe2000bf05070 */
[----:B------:R-:W-:Y:S06]  /*21a0*/  BAR.SYNC.DEFER_BLOCKING 0x0 ;  /* 0x0000000000007b1d */ /* 0x000fec0000010000 */
[----:B------:R3:W-:Y:S02]  /*21b0*/  @UP1 UTMALDG.2D [UR4], [UR32] ;  /* 0x00000004200015b4 */ /* 0x0007e40008008000 */
[----:B------:R-:W-:Y:S06]  /*21c0*/  BAR.SYNC.DEFER_BLOCKING 0x0 ;  /* 0x0000000000007b1d */ /* 0x000fec0000010000 */
[----:B------:R-:W4:Y:S02]  /*21d0*/  SYNCS.PHASECHK.TRANS64.TRYWAIT P0, [UR35+0x18000], R3 ;  /* 0x01800003ff0075a7 */ /* 0x000f240008001123 */
[----:B---34-:R-:W-:Y:S05]  /*21e0*/  @!P0 BRA `(.L_x_61) ;  /* 0x0000000c00008947 */ /* 0x018fea0003800000 */
.L_x_76:
        /* <DEDUP_REMOVED lines=8> */
[----:B------:R-:W-:Y:S01]  /*2270*/  UMOV UR5, URZ ;  /* 0x000000ff00057c82 */ /* 0x000fe20008000000 */
[----:B------:R-:W-:-:S02]  /*2280*/  UIADD3.X UR29, UPT, UPT, UR4, 0x40004040, URZ, UP0, !UPT ;  /* 0x40004040041d7890 */ /* 0x000fc400087fe4ff */
[----:B------:R-:W-:Y:S02]  /*2290*/  UIADD3 UR42, UP3, UPT, UR28, 0x2, URZ ;  /* 0x000000021c2a7890 */ /* 0x000fe4000ff7e0ff */
[----:B------:R-:W-:Y:S02]  /*22a0*/  UIADD3.X UR27, UPT, UPT, UR5, 0x40004040, URZ, UP1, !UPT ;  /* 0x40004040051b7890 */ /* 0x000fe40008ffe4ff */
[----:B------:R-:W-:Y:S02]  /*22b0*/  UIADD3 UR44, UP2, UPT, UR26, 0x80, URZ ;  /* 0x000000801a2c7890 */ /* 0x000fe4000ff5e0ff */
[----:B------:R-:W-:Y:S02]  /*22c0*/  UIADD3 UR46, UP6, UPT, UR28, 0x4, URZ ;  /* 0x000000041c2e7890 */ /* 0x000fe4000ffde0ff */
[----:B------:R-:W-:Y:S02]  /*22d0*/  UIADD3 UR48, UP5, UPT, UR26, 0x100, URZ ;  /* 0x000001001a307890 */ /* 0x000fe4000ffbe0ff */
[----:B------:R-:W-:-:S02]  /*22e0*/  UIADD3 UR50, UP1, UPT, UR28, 0x1fe, URZ ;  /* 0x000001fe1c327890 */ /* 0x000fc4000ff3e0ff */
[----:B------:R-:W-:Y:S02]  /*22f0*/  UIADD3 UR52, UP0, UPT, UR26, 0x180, URZ ;  /* 0x000001801a347890 */ /* 0x000fe4000ff1e0ff */
[----:B------:R-:W-:Y:S02]  /*2300*/  UIADD3.X UR43, UPT, UPT, UR29, URZ, URZ, UP3, !UPT ;  /* 0x000000ff1d2b7290 */ /* 0x000fe40009ffe4ff */
[----:B------:R-:W-:Y:S02]  /*2310*/  UIADD3 UR54, UP4, UPT, UR28, 0x200, URZ ;  /* 0x000002001c367890 */ /* 0x000fe4000ff9e0ff */
[----:B------:R-:W-:Y:S02]  /*2320*/  UIADD3 UR56, UP3, UPT, UR26, 0x200, URZ ;  /* 0x000002001a387890 */ /* 0x000fe4000ff7e0ff */
[----:B------:R-:W-:Y:S02]  /*2330*/  UIADD3.X UR45, UPT, UPT, UR27, URZ, URZ, UP2, !UPT ;  /* 0x000000ff1b2d7290 */ /* 0x000fe400097fe4ff */
[----:B------:R-:W-:-:S02]  /*2340*/  UIADD3.X UR47, UPT, UPT, UR29, URZ, URZ, UP6, !UPT ;  /* 0x000000ff1d2f7290 */ /* 0x000fc4000b7fe4ff */
[----:B------:R-:W-:Y:S02]  /*2350*/  UIADD3 UR58, UP2, UPT, UR28, 0x202, URZ ;  /* 0x000002021c3a7890 */ /* 0x000fe4000ff5e0ff */
[----:B------:R-:W-:Y:S02]  /*2360*/  UIADD3 UR60, UP6, UPT, UR26, 0x280, URZ ;  /* 0x000002801a3c7890 */ /* 0x000fe4000ffde0ff */
[----:B------:R-:W-:Y:S02]  /*2370*/  UIADD3.X UR49, UPT, UPT, UR27, URZ, URZ, UP5, !UPT ;  /* 0x000000ff1b317290 */ /* 0x000fe4000affe4ff */
[----:B------:R-:W-:Y:S02]  /*2380*/  UIADD3.X UR51, UPT, UPT, UR29, URZ, URZ, UP1, !UPT ;  /* 0x000000ff1d337290 */ /* 0x000fe40008ffe4ff */
[----:B------:R-:W-:Y:S02]  /*2390*/  UIADD3 UR4, UP5, UPT, UR28, 0x204, URZ ;  /* 0x000002041c047890 */ /* 0x000fe4000ffbe0ff */
[----:B------:R-:W-:-:S02]  /*23a0*/  UIADD3 UR30, UP1, UPT, UR26, 0x300, URZ ;  /* 0x000003001a1e7890 */ /* 0x000fc4000ff3e0ff */
[----:B------:R-:W-:Y:S02]  /*23b0*/  UIADD3.X UR53, UPT, UPT, UR27, URZ, URZ, UP0, !UPT ;  /* 0x000000ff1b357290 */ /* 0x000fe400087fe4ff */
[----:B------:R-:W-:Y:S02]  /*23c0*/  UIADD3.X UR55, UPT, UPT, UR29, URZ, URZ, UP4, !UPT ;  /* 0x000000ff1d377290 */ /* 0x000fe4000a7fe4ff */
[----:B------:R-:W-:Y:S02]  /*23d0*/  UIADD3.X UR57, UPT, UPT, UR27, URZ, URZ, UP3, !UPT ;  /* 0x000000ff1b397290 */ /* 0x000fe40009ffe4ff */
[----:B------:R-:W-:Y:S02]  /*23e0*/  UIADD3.X UR59, UPT, UPT, UR29, URZ, URZ, UP2, !UPT ;  /* 0x000000ff1d3b7290 */ /* 0x000fe400097fe4ff */
[----:B------:R-:W-:Y:S01]  /*23f0*/  UIADD3.X UR61, UPT, UPT, UR27, URZ, URZ, UP6, !UPT ;  /* 0x000000ff1b3d7290 */ /* 0x000fe2000b7fe4ff */
[----:B------:R-:W-:Y:S01]  /*2400*/  UMOV UR16, 0x0 ;  /* 0x0000000000107882 */ /* 0x000fe20000000000 */
[----:B------:R-:W-:Y:S01]  /*2410*/  UMOV UR17, 0x4110490 ;  /* 0x0411049000117882 */ /* 0x000fe20000000000 */
[----:B------:R-:W-:Y:S01]  /*2420*/  UMOV UR21, 0x40004040 ;  /* 0x4000404000157882 */ /* 0x000fe20000000000 */
[----:B------:R-:W-:Y:S01]  /*2430*/  UMOV UR25, 0x40004040 ;  /* 0x4000404000197882 */ /* 0x000fe20000000000 */
[----:B------:R-:W-:Y:S01]  /*2440*/  UIADD3.X UR5, UPT, UPT, UR29, URZ, URZ, UP5, !UPT ;  /* 0x000000ff1d057290 */ /* 0x000fe2000affe4ff */
[----:B------:R3:W-:Y:S01]  /*2450*/  UTCHMMA gdesc[UR20], gdesc[UR24], tmem[UR12], tmem[UR16], idesc[UR17], UPT ;  /* 0x00ff1018140075ea */ /* 0x0007e2000b80000c */
[----:B------:R-:W-:Y:S01]  /*2460*/  UIADD3.X UR31, UPT, UPT, UR27, URZ, URZ, UP1, !UPT ;  /* 0x000000ff1b1f7290 */ /* 0x000fe20008ffe4ff */
[----:B------:R-:W-:Y:S01]  /*2470*/  UMOV UR18, 0x0 ;  /* 0x0000000000127882 */ /* 0x000fe20000000000 */
[----:B------:R-:W-:Y:S01]  /*2480*/  UMOV UR19, 0x4110490 ;  /* 0x0411049000137882 */ /* 0x000fe20000000000 */
[----:B------:R-:W-:Y:S01]  /*2490*/  UMOV UR38, 0x0 ;  /* 0x0000000000267882 */ /* 0x000fe20000000000 */
[----:B------:R-:W-:Y:S01]  /*24a0*/  UMOV UR39, 0x4110490 ;  /* 0x0411049000277882 */ /* 0x000fe20000000000 */
        /* <DEDUP_REMOVED lines=18> */
.L_x_62:
[----:B------:R-:W-:Y:S01]  /*25d0*/  ELECT P0, URZ, PT ;  /* 0x0000000000ff782f */ /* 0x000fe20003800000 */
[----:B---3--:R-:W-:-:S03]  /*25e0*/  UIADD3 UR4, UPT, UPT, UR35, 0x18020, URZ ;  /* 0x0001802023047890 */ /* 0x008fc6000fffe0ff */
[----:B------:R-:W-:Y:S01]  /*25f0*/  ISETP.LT.U32.AND P0, PT, R20, 0x20, P0 ;  /* 0x000000201400780c */ /* 0x000fe20000701070 */
[----:B------:R-:W-:-:S12]  /*2600*/  UMOV UR5, URZ ;  /* 0x000000ff00057c82 */ /* 0x000fd80008000000 */
[----:B------:R-:W-:Y:S01]  /*2610*/  VOTEU.ANY UP0, P0 ;  /* 0x0000000000ff7886 */ /* 0x000fe20000000100 */
[----:B------:R-:W-:-:S04]  /*2620*/  VOTEU.ANY UP1, P0 ;  /* 0x0000000000ff7886 */ /* 0x000fc80000020100 */
[----:B------:R-:W-:Y:S02]  /*2630*/  @UP0 UMOV UR4, UR4 ;  /* 0x0000000400040c82 */ /* 0x000fe40008000000 */
[----:B------:R3:W-:Y:S01]  /*2640*/  @UP1 UTCBAR [UR4], URZ ;  /* 0x000000ff040013e9 */ /* 0x0007e200080000ff */
[----:B------:R-:W-:Y:S06]  /*2650*/  BAR.SYNC.DEFER_BLOCKING 0x0 ;  /* 0x0000000000007b1d */ /* 0x000fec0000010000 */
[----:B------:R-:W4:Y:S02]  /*2660*/  SYNCS.PHASECHK.TRANS64.TRYWAIT P0, [UR35+0x18020], R3 ;  /* 0x01802003ff0075a7 */ /* 0x000f240008001123 */
[----:B---34-:R-:W-:Y:S05]  /*2670*/  @!P0 BRA `(.L_x_63) ;  /* 0x0000000400e88947 */ /* 0x018fea0003800000 */
.L_x_77:
[----:B------:R-:W-:Y:S02]  /*2680*/  UIADD3 UR13, UPT, UPT, UR13, 0x1, URZ ;  /* 0x000000010d0d7890 */ /* 0x000fe4000fffe0ff */
[----:B------:R-:W-:Y:S02]  /*2690*/  UIADD3 UR7, UPT, UPT, UR7, 0x80, URZ ;  /* 0x0000008007077890 */ /* 0x000fe4000fffe0ff */
[----:B------:R-:W-:-:S04]  /*26a0*/  UISETP.NE.U32.AND UP0, UPT, UR13, 0x3, UPT ;  /* 0x000000030d00788c */ /* 0x000fc8000bf05070 */
[----:B------:R-:W-:Y:S02]  /*26b0*/  USEL UR13, UR13, URZ, UP0 ;  /* 0x000000ff0d0d7287 */ /* 0x000fe40008000000 */
[----:B------:R-:W-:Y:S02]  /*26c0*/  USEL UR4, URZ, 0x1, UP0 ;  /* 0x00000001ff047887 */ /* 0x000fe40008000000 */
[----:B--2---:R-:W-:-:S04]  /*26d0*/  UISETP.GE.AND UP0, UPT, UR7, UR34, UPT ;  /* 0x000000220700728c */ /* 0x004fc8000bf06270 */
[----:B------:R-:W-:-:S05]  /*26e0*/  LOP3.LUT R2, R2, UR4, RZ, 0x3c, !PT ;  /* 0x0000000402027c12 */ /* 0x000fca000f8e3cff */
[----:B------:R-:W-:Y:S05]  /*26f0*/  BRA.U !UP0, `(.L_x_64) ;  /* 0xfffffff908447547 */ /* 0x000fea000b83ffff */
.L_x_57:
[----:B---34-:R-:W-:Y:S06]  /*2700*/  BAR.SYNC.DEFER_BLOCKING 0x0 ;  /* 0x0000000000007b1d */ /* 0x018fec0000010000 */
[----:B------:R-:W-:Y:S04]  /*2710*/  BSSY.RECONVERGENT B4, `(.L_x_65) ;  /* 0x0000004000047945 */ /* 0x000fe80003800200 */
[----:B------:R-:W-:Y:S05]  /*2720*/  @P3 BRA `(.L_x_66) ;  /* 0x0000000000083947 */ /* 0x000fea0003800000 */
[----:B------:R-:W2:Y:S02]  /*2730*/  SYNCS.CCTL.IV [UR8+0x18000] ;  /* 0x01800000ff0079b1 */ /* 0x000ea40008000008 */
[----:B--2---:R-:W2:Y:S02]  /*2740*/  SYNCS.CCTL.IV [UR8+0x18020] ;  /* 0x01802000ff0079b1 */ /* 0x004ea40008000008 */
.L_x_66:
[----:B------:R-:W-:Y:S05]  /*2750*/  BSYNC.RECONVERGENT B4 ;  /* 0x0000000000047941 */ /* 0x000fea0003800200 */
.L_x_65:
[----:B--2---:R-:W-:Y:S06]  /*2760*/  BAR.SYNC.DEFER_BLOCKING 0x0 ;  /* 0x0000000000007b1d */ /* 0x004fec0000010000 */
[----:B------:R-:W-:Y:S04]  /*2770*/  BSSY.RECONVERGENT B4, `(.L_x_67) ;  /* 0x0000004000047945 */ /* 0x000fe80003800200 */
[----:B------:R-:W-:Y:S05]  /*2780*/  @P3 BRA `(.L_x_68) ;  /* 0x0000000000083947 */ /* 0x000fea0003800000 */
[----:B------:R-:W2:Y:S02]  /*2790*/  SYNCS.CCTL.IV [UR8+0x18008] ;  /* 0x01800800ff0079b1 */ /* 0x000ea40008000008 */
[----:B--2---:R-:W2:Y:S02]  /*27a0*/  SYNCS.CCTL.IV [UR8+0x18028] ;  /* 0x01802800ff0079b1 */ /* 0x004ea40008000008 */
.L_x_68:
[----:B------:R-:W-:Y:S05]  /*27b0*/  BSYNC.RECONVERGENT B4 ;  /* 0x0000000000047941 */ /* 0x000fea0003800200 */
.L_x_67:
[----:B--2---:R-:W-:Y:S06]  /*27c0*/  BAR.SYNC.DEFER_BLOCKING 0x0 ;  /* 0x0000000000007b1d */ /* 0x004fec0000010000 */
[----:B------:R-:W-:Y:S04]  /*27d0*/  BSSY.RECONVERGENT B4, `(.L_x_69) ;  /* 0x0000004000047945 */ /* 0x000fe80003800200 */
[----:B------:R-:W-:Y:S05]  /*27e0*/  @P3 BRA `(.L_x_70) ;  /* 0x0000000000083947 */ /* 0x000fea0003800000 */
[----:B------:R-:W2:Y:S02]  /*27f0*/  SYNCS.CCTL.IV [UR8+0x18010] ;  /* 0x01801000ff0079b1 */ /* 0x000ea40008000008 */
[----:B--2---:R-:W2:Y:S02]  /*2800*/  SYNCS.CCTL.IV [UR8+0x18030] ;  /* 0x01803000ff0079b1 */ /* 0x004ea40008000008 */
.L_x_70:
[----:B------:R-:W-:Y:S05]  /*2810*/  BSYNC.RECONVERGENT B4 ;  /* 0x0000000000047941 */ /* 0x000fea0003800200 */
.L_x_69:
[----:B------:R-:W-:Y:S01]  /*2820*/  USHF.L.U32 UR4, UR9, 0x15, URZ ;  /* 0x0000001509047899 */ /* 0x000fe200080006ff */
[C---:B------:R-:W-:Y:S01]  /*2830*/  IMAD.SHL.U32 R2, R0.reuse, 0x40, RZ ;  /* 0x0000004000027824 */ /* 0x040fe200078e00ff */
[----:B------:R-:W-:Y:S01]  /*2840*/  USHF.L.U32 UR9, UR9, 0x3, URZ ;  /* 0x0000000309097899 */ /* 0x000fe200080006ff */
[C---:B------:R-:W-:Y:S01]  /*2850*/  IMAD.SHL.U32 R21, R0.reuse, 0x2, RZ ;  /* 0x0000000200157824 */ /* 0x040fe200078e00ff */
[----:B------:R-:W-:Y:S01]  /*2860*/  ULOP3.LUT UR4, UR4, 0x600000, URZ, 0xc0, !UPT ;  /* 0x0060000004047892 */ /* 0x000fe2000f8ec0ff */
[C---:B-----5:R-:W-:Y:S01]  /*2870*/  IMAD.SHL.U32 R3, R0.reuse, 0x10, RZ ;  /* 0x0000001000037824 */ /* 0x060fe200078e00ff */
[----:B------:R-:W-:Y:S01]  /*2880*/  ULOP3.LUT UR9, UR9, 0x20, URZ, 0xc0, !UPT ;  /* 0x0000002009097892 */ /* 0x000fe2000f8ec0ff */
[----:B------:R-:W-:Y:S01]  /*2890*/  SHF.R.U32.HI R22, RZ, 0x1, R0 ;  /* 0x00000001ff167819 */ /* 0x000fe20000011600 */
[----:B------:R-:W-:Y:S01]  /*28a0*/  IMAD.SHL.U32 R0, R0, 0x80, RZ ;  /* 0x0000008000007824 */ /* 0x000fe200078e00ff */
[----:B------:R-:W-:Y:S01]  /*28b0*/  LOP3.LUT R2, R2, 0x1800, RZ, 0xc0, !PT ;  /* 0x0000180002027812 */ /* 0x000fe200078ec0ff */
[----:B------:R-:W-:Y:S01]  /*28c0*/  UIADD3 UR4, UPT, UPT, UR9, UR4, UR12 ;  /* 0x0000000409047290 */ /* 0x000fe2000fffe00c */
[----:B------:R-:W-:-:S02]  /*28d0*/  LOP3.LUT R21, R21, 0x20, RZ, 0xc0, !PT ;  /* 0x0000002015157812 */ /* 0x000fc400078ec0ff */
[----:B------:R-:W-:Y:S02]  /*28e0*/  ELECT P0, URZ, PT ;  /* 0x0000000000ff782f */ /* 0x000fe40003800000 */
[----:B------:R-:W-:Y:S01]  /*28f0*/  LOP3.LUT R2, R2, 0x70, R3, 0xf8, !PT ;  /* 0x0000007002027812 */ /* 0x000fe200078ef803 */
[----:B------:R-:W-:Y:S01]  /*2900*/  UMOV UR9, UR6 ;  /* 0x0000000600097c82 */ /* 0x000fe20008000000 */
[----:B------:R-:W-:Y:S01]  /*2910*/  LOP3.LUT R21, R21, 0x40, R22, 0xf8, !PT ;  /* 0x0000004015157812 */ /* 0x000fe200078ef816 */
[----:B------:R-:W-:Y:S01]  /*2920*/  UMOV UR10, UR23 ;  /* 0x00000017000a7c82 */ /* 0x000fe20008000000 */
[----:B------:R-:W-:Y:S01]  /*2930*/  ISETP.LT.U32.AND P0, PT, R20, 0x20, P0 ;  /* 0x000000201400780c */ /* 0x000fe20000701070 */
[----:B------:R-:W-:Y:S01]  /*2940*/  LDTM.16dp32bit_t0_t15.x16 R4, tmem[UR4] ;  /* 0x00000004000479ee */ /* 0x000fe20008a00000 */
[----:B------:R-:W3:Y:S01]  /*2950*/  LDTM.16dp32bit_t16_t31.x16 R4, tmem[UR4+0x10] ;  /* 0x00001004000479ee */ /* 0x000ee20008a20000 */
[----:B------:R-:W-:Y:S01]  /*2960*/  LOP3.LUT R21, R2, R21, RZ, 0x3c, !PT ;  /* 0x0000001502157212 */ /* 0x000fe200078e3cff */
[----:B------:R-:W-:-:S03]  /*2970*/  NOP ;  /* 0x0000000000007918 */ /* 0x000fc60000000000 */
[----:B------:R-:W-:-:S04]  /*2980*/  LOP3.LUT R0, R21, 0x780, R0, 0xf8, !PT ;  /* 0x0000078015007812 */ /* 0x000fc800078ef800 */
[----:B------:R-:W-:Y:S02]  /*2990*/  LOP3.LUT R2, R0, 0x10, RZ, 0x3c, !PT ;  /* 0x0000001000027812 */ /* 0x000fe400078e3cff */
[----:B---3--:R-:W-:Y:S01]  /*29a0*/  VOTEU.ANY UP1, P0 ;  /* 0x0000000000ff7886 */ /* 0x008fe20000020100 */
[----:B------:R-:W-:Y:S01]  /*29b0*/  VOTEU.ANY UP0, P0 ;  /* 0x0000000000ff7886 */ /* 0x000fe20000000100 */
[----:B------:R-:W-:Y:S02]  /*29c0*/  F2FP.BF16.F32.PACK_AB R4, R5, R4 ;  /* 0x000000040504723e */ /* 0x000fe400000010ff */
[----:B------:R-:W-:Y:S02]  /*29d0*/  F2FP.BF16.F32.PACK_AB R5, R7, R6 ;  /* 0x000000060705723e */ /* 0x000fe400000010ff */
[----:B------:R-:W-:Y:S02]  /*29e0*/  F2FP.BF16.F32.PACK_AB R12, R13, R12 ;  /* 0x0000000c0d0c723e */ /* 0x000fe400000010ff */
[----:B------:R-:W-:-:S02]  /*29f0*/  F2FP.BF16.F32.PACK_AB R6, R9, R8 ;  /* 0x000000080906723e */ /* 0x000fc400000010ff */
[----:B------:R-:W-:Y:S02]  /*2a00*/  F2FP.BF16.F32.PACK_AB R7, R11, R10 ;  /* 0x0000000a0b07723e */ /* 0x000fe400000010ff */
[----:B------:R-:W-:Y:S02]  /*2a10*/  F2FP.BF16.F32.PACK_AB R13, R15, R14 ;  /* 0x0000000e0f0d723e */ /* 0x000fe400000010ff */
[----:B------:R-:W-:Y:S01]  /*2a20*/  F2FP.BF16.F32.PACK_AB R14, R17, R16 ;  /* 0x00000010110e723e */ /* 0x000fe200000010ff */
[----:B--2---:R2:W-:Y:S01]  /*2a30*/  STS.128 [R0+UR8], R4 ;  /* 0x0000000400007988 */ /* 0x0045e20008000c08 */
[----:B------:R-:W-:-:S05]  /*2a40*/  F2FP.BF16.F32.PACK_AB R15, R19, R18 ;  /* 0x00000012130f723e */ /* 0x000fca00000010ff */
[----:B------:R2:W-:Y:S01]  /*2a50*/  STS.128 [R2+UR8], R12 ;  /* 0x0000000c02007988 */ /* 0x0005e20008000c08 */
[----:B------:R3:W-:Y:S06]  /*2a60*/  MEMBAR.ALL.CTA ;  /* 0x0000000000007992 */ /* 0x0007ec0000008000 */
[----:B---3--:R-:W3:Y:S02]  /*2a70*/  FENCE.VIEW.ASYNC.S ;  /* 0x00000000000073c6 */ /* 0x008ee40000000000 */
[----:B---3--:R-:W-:Y:S06]  /*2a80*/  BAR.SYNC.DEFER_BLOCKING 0x0 ;  /* 0x0000000000007b1d */ /* 0x008fec0000010000 */
[----:B------:R2:W-:Y:S01]  /*2a90*/  @UP1 UTMASTG.2D [UR8], [UR14] ;  /* 0x000000080e0013b5 */ /* 0x0005e20008008000 */
[----:B------:R0:W-:Y:S01]  /*2aa0*/  UTMACMDFLUSH ;  /* 0x00000000000079b7 */ /* 0x0001e20000000000 */
[----:B------:R-:W-:-:S04]  /*2ab0*/  DEPBAR.LE SB0, 0x0 ;  /* 0x000080000000791a */ /* 0x000fc80000000000 */
[----:B------:R-:W-:Y:S08]  /*2ac0*/  BAR.SYNC.DEFER_BLOCKING 0x0 ;  /* 0x0000000000007b1d */ /* 0x000ff00000010000 */
[----:B------:R-:W-:Y:S06]  /*2ad0*/  BAR.SYNC.DEFER_BLOCKING 0x0 ;  /* 0x0000000000007b1d */ /* 0x000fec0000010000 */
[----:B--2---:R-:W-:Y:S05]  /*2ae0*/  @P2 BRA `(.L_x_71) ;  /* 0x0000000000a02947 */ /* 0x004fea0003800000 */
[----:B------:R-:W2:Y:S01]  /*2af0*/  S2UR UR5, SR_CgaCtaId ;  /* 0x00000000000579c3 */ /* 0x000ea20000008800 */
[----:B------:R-:W-:Y:S01]  /*2b00*/  NOP ;  /* 0x0000000000007918 */ /* 0x000fe20000000000 */
[----:B------:R-:W-:Y:S01]  /*2b10*/  UMOV UR4, 0x50 ;  /* 0x0000005000047882 */ /* 0x000fe20000000000 */
[----:B------:R-:W-:Y:S02]  /*2b20*/  IMAD.U32 R0, RZ, RZ, UR12 ;  /* 0x0000000cff007e24 */ /* 0x000fe4000f8e00ff */
[----:B------:R-:W-:Y:S02]  /*2b30*/  IMAD.MOV.U32 R3, RZ, RZ, 0x3 ;  /* 0x00000003ff037424 */ /* 0x000fe400078e00ff */
[----:B------:R-:W-:Y:S01]  /*2b40*/  IMAD.MOV.U32 R7, RZ, RZ, 0x1 ;  /* 0x00000001ff077424 */ /* 0x000fe200078e00ff */
[----:B------:R-:W-:-:S04]  /*2b50*/  LOP3.LUT R0, R0, 0xffff, RZ, 0xc0, !PT ;  /* 0x0000ffff00007812 */ /* 0x000fc800078ec0ff */
[----:B------:R-:W-:-:S05]  /*2b60*/  SHF.R.U32.HI R0, RZ, 0x5, R0 ;  /* 0x00000005ff007819 */ /* 0x000fca0000011600 */
[----:B------:R-:W-:Y:S01]  /*2b70*/  VIADD R2, R0, 0x10 ;  /* 0x0000001000027836 */ /* 0x000fe20000000000 */
[----:B------:R-:W-:Y:S01]  /*2b80*/  SHF.L.U32 R0, R3, R0, RZ ;  /* 0x0000000003007219 */ /* 0x000fe200000006ff */
[----:B--2---:R-:W-:-:S03]  /*2b90*/  ULEA UR6, UR5, UR4, 0x18 ;  /* 0x0000000405067291 */ /* 0x004fc6000f8ec0ff */
[----:B------:R-:W-:-:S04]  /*2ba0*/  SHF.L.U32 R3, R7, R2, RZ ;  /* 0x0000000207037219 */ /* 0x000fc800000006ff */
[----:B------:R-:W-:Y:S02]  /*2bb0*/  LOP3.LUT R0, R3, R0, RZ, 0xfc, !PT ;  /* 0x0000000003007212 */ /* 0x000fe400078efcff */
[----:B------:R-:W2:Y:S02]  /*2bc0*/  LDS R5, [UR6] ;  /* 0x00000006ff057984 */ /* 0x000ea40008000800 */
[C---:B------:R-:W-:Y:S02]  /*2bd0*/  LOP3.LUT R2, R0.reuse, 0xffff, RZ, 0xc0, !PT ;  /* 0x0000ffff00027812 */ /* 0x040fe400078ec0ff */
[----:B--2---:R-:W-:-:S04]  /*2be0*/  LOP3.LUT R3, R0, 0xffff, R5, 0x80, !PT ;  /* 0x0000ffff00037812 */ /* 0x004fc800078e8005 */
[----:B------:R-:W-:-:S13]  /*2bf0*/  ISETP.NE.AND P0, PT, R3, R2, PT ;  /* 0x000000020300720c */ /* 0x000fda0003f05270 */
[----:B------:R-:W-:Y:S05]  /*2c00*/  @P0 BRA `(.L_x_72) ;  /* 0x0000000000500947 */ /* 0x000fea0003800000 */
[----:B------:R-:W-:Y:S02]  /*2c10*/  SHF.R.U32.HI R5, RZ, 0x10, R5 ;  /* 0x00000010ff057819 */ /* 0x000fe40000011605 */
[----:B------:R-:W-:-:S04]  /*2c20*/  SHF.R.U32.HI R2, RZ, 0x10, R0 ;  /* 0x00000010ff027819 */ /* 0x000fc80000011600 */
[----:B------:R-:W-:-:S04]  /*2c30*/  LOP3.LUT R5, R5, R2, RZ, 0xc0, !PT ;  /* 0x0000000205057212 */ /* 0x000fc800078ec0ff */
[----:B------:R-:W-:-:S13]  /*2c40*/  ISETP.NE.AND P0, PT, R5, R2, PT ;  /* 0x000000020500720c */ /* 0x000fda0003f05270 */
[----:B------:R-:W-:Y:S05]  /*2c50*/  @P0 BRA `(.L_x_73) ;  /* 0x0000000000300947 */ /* 0x000fea0003800000 */
[----:B------:R-:W-:Y:S01]  /*2c60*/  R2UR UR4, R0 ;  /* 0x00000000000472ca */ /* 0x000fe200000e0000 */
[----:B------:R-:W-:Y:S01]  /*2c70*/  VOTEU.ANY UR5, UPT, PT ;  /* 0x0000000000057886 */ /* 0x000fe200038e0100 */
[----:B------:R-:W2:Y:S01]  /*2c80*/  S2R R0, SR_LANEID ;  /* 0x0000000000007919 */ /* 0x000ea20000000000 */
[----:B------:R-:W-:-:S10]  /*2c90*/  UFLO.U32 UR5, UR5 ;  /* 0x00000005000572bd */ /* 0x000fd400080e0000 */
[----:B------:R-:W-:-:S06]  /*2ca0*/  ULOP3.LUT UR4, URZ, UR4, URZ, 0x33, !UPT ;  /* 0x00000004ff047292 */ /* 0x000fcc000f8e33ff */
[----:B------:R-:W-:-:S04]  /*2cb0*/  IMAD.U32 R2, RZ, RZ, UR4 ;  /* 0x00000004ff027e24 */ /* 0x000fc8000f8e00ff */
[----:B------:R-:W3:Y:S02]  /*2cc0*/  REDUX UR7, R2 ;  /* 0x00000000020773c4 */ /* 0x000ee40000000000 */
[----:B------:R4:W-:Y:S01]  /*2cd0*/  UTCATOMSWS.AND URZ, UR4 ;  /* 0x0000000400ff79e3 */ /* 0x0009e20008000000 */
[----:B--2---:R-:W-:Y:S01]  /*2ce0*/  ISETP.EQ.U32.AND P0, PT, R0, UR5, PT ;  /* 0x0000000500007c0c */ /* 0x004fe2000bf02070 */
[----:B---3--:R-:W-:-:S12]  /*2cf0*/  IMAD.U32 R0, RZ, RZ, UR7 ;  /* 0x00000007ff007e24 */ /* 0x008fd8000f8e00ff */
[----:B------:R4:W-:Y:S01]  /*2d00*/  @P0 ATOMS.AND RZ, [UR6], R0 ;  /* 0x00000000ffff098c */ /* 0x0009e2000a800006 */
[----:B------:R-:W-:Y:S05]  /*2d10*/  BRA `(.L_x_71) ;  /* 0x0000000000147947 */ /* 0x000fea0003800000 */
.L_x_73:
[----:B------:R-:W-:-:S07]  /*2d20*/  MOV R2, 0x2d40 ;  /* 0x00002d4000027802 */ /* 0x000fce0000000f00 */
[----:B-1----:R-:W-:Y:S05]  /*2d30*/  CALL.REL.NOINC `($__internal_0_$__cuda_sm10x_tcgen05_guardrail_trap_col_being_dealloced_not_returned_by_alloc) ;  /* 0x0000000000447944 */ /* 0x002fea0003c00000 */
[----:B------:R-:W-:Y:S05]  /*2d40*/  BRA `(.L_x_71) ;  /* 0x0000000000087947 */ /* 0x000fea0003800000 */
.L_x_72:
[----:B------:R-:W-:-:S07]  /*2d50*/  MOV R2, 0x2d70 ;  /* 0x00002d7000027802 */ /* 0x000fce0000000f00 */
[----:B-1----:R-:W-:Y:S05]  /*2d60*/  CALL.REL.NOINC `($__internal_2_$__cuda_sm10x_tcgen05_guardrail_trap_unallocated_columns_being_dealloced) ;  /* 0x0000000000507944 */ /* 0x002fea0003c00000 */
.L_x_71:
[----:B------:R-:W-:Y:S01]  /*2d70*/  NOP ;  /* 0x0000000000007918 */ /* 0x000fe20000000000 */
[----:B----4-:R-:W-:Y:S05]  /*2d80*/  EXIT ;  /* 0x000000000000794d */ /* 0x010fea0003800000 */
.L_x_58:
[----:B------:R-:W2:Y:S02]  /*2d90*/  SYNCS.PHASECHK.TRANS64.TRYWAIT P0, [UR8+0x18000], RZ ;  /* 0x018000ffff0075a7 */ /* 0x000ea40008001108 */
[----:B--2---:R-:W-:Y:S05]  /*2da0*/  @!P0 BRA `(.L_x_58) ;  /* 0xfffffffc00f88947 */ /* 0x004fea000383ffff */
[----:B------:R-:W-:Y:S05]  /*2db0*/  BRA `(.L_x_74) ;  /* 0xffffffec00887947 */ /* 0x000fea000383ffff */
.L_x_60:
[----:B------:R-:W2:Y:S02]  /*2dc0*/  SYNCS.PHASECHK.TRANS64.TRYWAIT P1, [UR8+0x18020], RZ ;  /* 0x018020ffff0075a7 */ /* 0x000ea40008021108 */
[----:B--2---:R-:W-:Y:S05]  /*2dd0*/  @!P1 BRA `(.L_x_60) ;  /* 0xfffffffc00f89947 */ /* 0x004fea000383ffff */
[----:B------:R-:W-:Y:S05]  /*2de0*/  BRA `(.L_x_75) ;  /* 0xfffffff000747947 */ /* 0x000fea000383ffff */
.L_x_61:
[----:B------:R-:W3:Y:S02]  /*2df0*/  SYNCS.PHASECHK.TRANS64.TRYWAIT P0, [UR35+0x18000], R3 ;  /* 0x01800003ff0075a7 */ /* 0x000ee40008001123 */
[----:B---3--:R-:W-:Y:S05]  /*2e00*/  @!P0 BRA `(.L_x_61) ;  /* 0xfffffffc00f88947 */ /* 0x008fea000383ffff */
[----:B------:R-:W-:Y:S05]  /*2e10*/  BRA `(.L_x_76) ;  /* 0xfffffff000f47947 */ /* 0x000fea000383ffff */
.L_x_63:
[----:B------:R-:W3:Y:S02]  /*2e20*/  SYNCS.PHASECHK.TRANS64.TRYWAIT P0, [UR35+0x18020], R3 ;  /* 0x01802003ff0075a7 */ /* 0x000ee40008001123 */
[----:B---3--:R-:W-:Y:S05]  /*2e30*/  @!P0 BRA `(.L_x_63) ;  /* 0xfffffffc00f88947 */ /* 0x008fea000383ffff */
[----:B------:R-:W-:Y:S05]  /*2e40*/  BRA `(.L_x_77) ;  /* 0xfffffff8000c7947 */ /* 0x000fea000383ffff */
        .weak           $__internal_0_$__cuda_sm10x_tcgen05_guardrail_trap_col_being_dealloced_not_returned_by_alloc
        .type           $__internal_0_$__cuda_sm10x_tcgen05_guardrail_trap_col_being_dealloced_not_returned_by_alloc,@function
        .size           $__internal_0_$__cuda_sm10x_tcgen05_guardrail_trap_col_being_dealloced_not_returned_by_alloc,($__internal_1_$__cuda_sm10x_tcgen05_guardrail_trap_phase_invalid_during_alloc - $__internal_0_$__cuda_sm10x_tcgen05_guardrail_trap_col_being_dealloced_not_returned_by_alloc)
$__internal_0_$__cuda_sm10x_tcgen05_guardrail_trap_col_being_dealloced_not_returned_by_alloc:
[----:B------:R-:W-:Y:S05]  /*2e50*/  BPT.TRAP 0x1 ;  /* 0x000000040000795c */ /* 0x000fea0000300000 */
[----:B------:R-:W-:-:S04]  /*2e60*/  IMAD.MOV.U32 R3, RZ, RZ, 0x0 ;  /* 0x00000000ff037424 */ /* 0x000fc800078e00ff */
[----:B------:R-:W-:Y:S05]  /*2e70*/  RET.REL.NODEC R2 `(gluon_tcgen05) ;  /* 0xffffffd002607950 */ /* 0x000fea0003c3ffff */
        .weak           $__internal_1_$__cuda_sm10x_tcgen05_guardrail_trap_phase_invalid_during_alloc
        .type           $__internal_1_$__cuda_sm10x_tcgen05_guardrail_trap_phase_invalid_during_alloc,@function
        .size           $__internal_1_$__cuda_sm10x_tcgen05_guardrail_trap_phase_invalid_during_alloc,($__internal_2_$__cuda_sm10x_tcgen05_guardrail_trap_unallocated_columns_being_dealloced - $__internal_1_$__cuda_sm10x_tcgen05_guardrail_trap_phase_invalid_during_alloc)
$__internal_1_$__cuda_sm10x_tcgen05_guardrail_trap_phase_invalid_during_alloc:
[----:B------:R-:W-:Y:S05]  /*2e80*/  BPT.TRAP 0x1 ;  /* 0x000000040000795c */ /* 0x000fea0000300000 */
[----:B------:R-:W-:-:S04]  /*2e90*/  IMAD.MOV.U32 R3, RZ, RZ, 0x0 ;  /* 0x00000000ff037424 */ /* 0x000fc800078e00ff */
[----:B------:R-:W-:Y:S05]  /*2ea0*/  RET.REL.NODEC R2 `(gluon_tcgen05) ;  /* 0xffffffd002547950 */ /* 0x000fea0003c3ffff */
        .weak           $__internal_2_$__cuda_sm10x_tcgen05_guardrail_trap_unallocated_columns_being_dealloced
        .type           $__internal_2_$__cuda_sm10x_tcgen05_guardrail_trap_unallocated_columns_being_dealloced,@function
        .size           $__internal_2_$__cuda_sm10x_tcgen05_guardrail_trap_unallocated_columns_being_dealloced,(.L_x_81 - $__internal_2_$__cuda_sm10x_tcgen05_guardrail_trap_unallocated_columns_being_dealloced)
$__internal_2_$__cuda_sm10x_tcgen05_guardrail_trap_unallocated_columns_being_dealloced:
[----:B------:R-:W-:Y:S05]  /*2eb0*/  BPT.TRAP 0x1 ;  /* 0x000000040000795c */ /* 0x000fea0000300000 */
[----:B------:R-:W-:-:S04]  /*2ec0*/  IMAD.MOV.U32 R3, RZ, RZ, 0x0 ;  /* 0x00000000ff037424 */ /* 0x000fc800078e00ff */
[----:B------:R-:W-:Y:S05]  /*2ed0*/  RET.REL.NODEC R2 `(gluon_tcgen05) ;  /* 0xffffffd002487950 */ /* 0x000fea0003c3ffff */
.L_x_78:
[----:B------:R-:W-:-:S00]  /*2ee0*/  BRA `(.L_x_78) ;  /* 0xfffffffc00fc7947 */ /* 0x000fc0000383ffff */
[----:B------:R-:W-:-:S00]  /*2ef0*/  NOP ;  /* 0x0000000000007918 */ /* 0x000fc00000000000 */
        /* <DEDUP_REMOVED lines=8> */
.L_x_81:


//--------------------- .nv.shared.gluon_tcgen05  --------------------------
	.section	.nv.shared.gluon_tcgen05,"aw",@nobits
	.sectionflags	@""
	.align	16
	.zero		1024


//--------------------- .nv.shared.reserved.0     --------------------------
	.section	.nv.shared.reserved.0,"aw",@nobits
	.align	8
	.weak		__nv_reservedSMEM_offset_0_alias
	.size		__nv_reservedSMEM_offset_0_alias, 0, 64
	.other		__nv_reservedSMEM_offset_0_alias,@"STO_CUDA_RESERVED_SHARED STV_DEFAULT"
__nv_reservedSMEM_offset_0_alias:
	.zero		0
.nv.shared.reserved.0:
	.zero		64
	.weak		__nv_reservedSMEM_allocation_phase
	.type		__nv_reservedSMEM_allocation_phase,@object
	.size		__nv_reservedSMEM_allocation_phase,(.L_0 - __nv_reservedSMEM_allocation_phase)
__nv_reservedSMEM_allocation_phase:
	.zero		1
.L_0:
	.zero		7
	.weak		__nv_reservedSMEM_devtool_atexit_pc
	.type		__nv_reservedSMEM_devtool_atexit_pc,@object
	.size		__nv_reservedSMEM_devtool_atexit_pc,(__nv_reservedSMEM_allocation_mask - __nv_reservedSMEM_devtool_atexit_pc)
__nv_reservedSMEM_devtool_atexit_pc:
	.zero		8
	.weak		__nv_reservedSMEM_allocation_mask
	.type		__nv_reservedSMEM_allocation_mask,@object
	.size		__nv_reservedSMEM_allocation_mask,(.L_2 - __nv_reservedSMEM_allocation_mask)
__nv_reservedSMEM_allocation_mask:
	.zero		4
.L_2:


//--------------------- .nv.constant0.gluon_tcgen05 --------------------------
	.section	.nv.constant0.gluon_tcgen05,"a",@progbits
	.sectionflags	@""
	.align	4
.nv.constant0.gluon_tcgen05:
	.zero		976


//--------------------- SYMBOLS --------------------------

	.type		.nv.reservedSmem.offset0,@object
	.size		.nv.reservedSmem.offset0,0x4
	.type		.nv.reservedSmem.cap,@object
	.size		.nv.reservedSmem.cap,0x4
